	.target	sm_90a

	.elftype	@"ET_EXEC"


//--------------------- .note.nv.tkinfo           --------------------------
	.section	.note.nv.tkinfo,"",@"SHT_NOTE"
	.sectionflags	@"SHF_NOTE_NV_TKINFO"
	.tkinfo
        /*0018*/ 	.word	0x00000002
        /*0030*/ 	.string	""
        /*0030*/ 	.string	"ptxas"
        /*0030*/ 	.string	"Cuda compilation tools, release 13.0, V13.0.88"
        /*0030*/ 	.string	"Build cuda_13.0.r13.0/compiler.36424714_0"
        /*0030*/ 	.string	"-arch sm_90a -m 64 "



//--------------------- .note.nv.cuinfo           --------------------------
	.section	.note.nv.cuinfo,"",@"SHT_NOTE"
	.sectionflags	@"SHF_NOTE_NV_CUINFO"
        /*0018*/ 	.short	0x0002
        /*001a*/ 	.short	0x005a
        /*001c*/ 	.short	0x0082
	.zero		2


//--------------------- .nv.info                  --------------------------
	.section	.nv.info,"",@"SHT_CUDA_INFO"
	.align	4


	//----- nvinfo : EIATTR_REGCOUNT
	.align		4
        /*0000*/ 	.byte	0x04, 0x2f
        /*0002*/ 	.short	(.L_15 - .L_14)
	.align		4
.L_14:
        /*0004*/ 	.word	index@(_ZN7cutlass13device_kernelINS_4gemm6kernel13GemmUniversalIN4cute5tupleIJiiiiEEENS1_10collective13CollectiveMmaINS1_34MainloopSm90TmaGmmaWarpSpecializedILi18ENS5_IJNS4_1CILi1EEESB_SB_EEENS1_32KernelTmaWarpSpecializedPingpongEEENS5_IJNSA_ILi64EEENSA_ILi128EEENSA_ILi32EEEEEENS_6half_tENS5_IJSB_llEEESJ_SK_NS4_8TiledMMAINS4_8MMA_AtomIJNS4_4SM904GMMA26MMA_64x128x16_F32F16F16_SSILNSO_5MajorE1ELSQ_1ELNSO_7ScaleInE1ELSR_1EEEEEENS4_6LayoutISC_NS5_IJNSA_ILi0EEESV_SV_EEEEENS5_IJNS4_10UnderscoreESY_SY_EEEEENS4_13SM90_TMA_LOADENS4_14ComposedLayoutINS4_7SwizzleILi3ELi4ELi3EEENS4_18smem_ptr_flag_bitsILi16EEENSU_INS5_IJSF_NSA_ILi8EEEEEENS5_IJSB_SF_EEEEEEEvNS4_8identityES11_S1B_vS1C_EENS_8epilogue10collective6detail29Sm90TmaWarpSpecializedAdapterINS1F_15DefaultEpilogueISJ_NS5_IJlSB_lEEES1J_NS1E_6thread17LinearCombinationISJ_Li1EffLNS1K_9ScaleType4KindE0ELNS_15FloatRoundStyleE2ESJ_EENS1_15EpilogueDefaultEEEEEvvEEEEvNT_6ParamsE)
        /*0008*/ 	.word	0x000000a8


	//----- nvinfo : EIATTR_FRAME_SIZE
	.align		4
.L_15:
        /*000c*/ 	.byte	0x04, 0x11
        /*000e*/ 	.short	(.L_17 - .L_16)
	.align		4
.L_16:
        /*0010*/ 	.word	index@(_ZN7cutlass13device_kernelINS_4gemm6kernel13GemmUniversalIN4cute5tupleIJiiiiEEENS1_10collective13CollectiveMmaINS1_34MainloopSm90TmaGmmaWarpSpecializedILi18ENS5_IJNS4_1CILi1EEESB_SB_EEENS1_32KernelTmaWarpSpecializedPingpongEEENS5_IJNSA_ILi64EEENSA_ILi128EEENSA_ILi32EEEEEENS_6half_tENS5_IJSB_llEEESJ_SK_NS4_8TiledMMAINS4_8MMA_AtomIJNS4_4SM904GMMA26MMA_64x128x16_F32F16F16_SSILNSO_5MajorE1ELSQ_1ELNSO_7ScaleInE1ELSR_1EEEEEENS4_6LayoutISC_NS5_IJNSA_ILi0EEESV_SV_EEEEENS5_IJNS4_10UnderscoreESY_SY_EEEEENS4_13SM90_TMA_LOADENS4_14ComposedLayoutINS4_7SwizzleILi3ELi4ELi3EEENS4_18smem_ptr_flag_bitsILi16EEENSU_INS5_IJSF_NSA_ILi8EEEEEENS5_IJSB_SF_EEEEEEEvNS4_8identityES11_S1B_vS1C_EENS_8epilogue10collective6detail29Sm90TmaWarpSpecializedAdapterINS1F_15DefaultEpilogueISJ_NS5_IJlSB_lEEES1J_NS1E_6thread17LinearCombinationISJ_Li1EffLNS1K_9ScaleType4KindE0ELNS_15FloatRoundStyleE2ESJ_EENS1_15EpilogueDefaultEEEEEvvEEEEvNT_6ParamsE)
        /*0014*/ 	.word	0x00000008


	//----- nvinfo : EIATTR_MIN_STACK_SIZE
	.align		4
.L_17:
        /*0018*/ 	.byte	0x04, 0x12
        /*001a*/ 	.short	(.L_19 - .L_18)
	.align		4
.L_18:
        /*001c*/ 	.word	index@(_ZN7cutlass13device_kernelINS_4gemm6kernel13GemmUniversalIN4cute5tupleIJiiiiEEENS1_10collective13CollectiveMmaINS1_34MainloopSm90TmaGmmaWarpSpecializedILi18ENS5_IJNS4_1CILi1EEESB_SB_EEENS1_32KernelTmaWarpSpecializedPingpongEEENS5_IJNSA_ILi64EEENSA_ILi128EEENSA_ILi32EEEEEENS_6half_tENS5_IJSB_llEEESJ_SK_NS4_8TiledMMAINS4_8MMA_AtomIJNS4_4SM904GMMA26MMA_64x128x16_F32F16F16_SSILNSO_5MajorE1ELSQ_1ELNSO_7ScaleInE1ELSR_1EEEEEENS4_6LayoutISC_NS5_IJNSA_ILi0EEESV_SV_EEEEENS5_IJNS4_10UnderscoreESY_SY_EEEEENS4_13SM90_TMA_LOADENS4_14ComposedLayoutINS4_7SwizzleILi3ELi4ELi3EEENS4_18smem_ptr_flag_bitsILi16EEENSU_INS5_IJSF_NSA_ILi8EEEEEENS5_IJSB_SF_EEEEEEEvNS4_8identityES11_S1B_vS1C_EENS_8epilogue10collective6detail29Sm90TmaWarpSpecializedAdapterINS1F_15DefaultEpilogueISJ_NS5_IJlSB_lEEES1J_NS1E_6thread17LinearCombinationISJ_Li1EffLNS1K_9ScaleType4KindE0ELNS_15FloatRoundStyleE2ESJ_EENS1_15EpilogueDefaultEEEEEvvEEEEvNT_6ParamsE)
        /*0020*/ 	.word	0x00000008
.L_19:


//--------------------- .nv.compat                --------------------------
	.section	.nv.compat,"",@"SHT_CUDA_COMPAT_INFO"
	.align	4
        /*0000*/ 	.byte	0x02, 0x09, 0x01, 0x00, 0x02, 0x02, 0x04, 0x00, 0x02, 0x05, 0x05, 0x00, 0x03, 0x07, 0x01, 0x01
        /*0010*/ 	.byte	0x02, 0x03, 0x01, 0x00, 0x02, 0x06, 0x01, 0x00, 0x04, 0x0b, 0x08, 0x00, 0x00, 0x00, 0x00, 0x00
        /*0020*/ 	.byte	0x00, 0x00, 0x00, 0x00


//--------------------- .nv.info._ZN7cutlass13device_kernelINS_4gemm6kernel13GemmUniversalIN4cute5tupleIJiiiiEEENS1_10collective13CollectiveMmaINS1_34MainloopSm90TmaGmmaWarpSpecializedILi18ENS5_IJNS4_1CILi1EEESB_SB_EEENS1_32KernelTmaWarpSpecializedPingpongEEENS5_IJNSA_ILi64EEENSA_ILi128EEENSA_ILi32EEEEEENS_6half_tENS5_IJSB_llEEESJ_SK_NS4_8TiledMMAINS4_8MMA_AtomIJNS4_4SM904GMMA26MMA_64x128x16_F32F16F16_SSILNSO_5MajorE1ELSQ_1ELNSO_7ScaleInE1ELSR_1EEEEEENS4_6LayoutISC_NS5_IJNSA_ILi0EEESV_SV_EEEEENS5_IJNS4_10UnderscoreESY_SY_EEEEENS4_13SM90_TMA_LOADENS4_14ComposedLayoutINS4_7SwizzleILi3ELi4ELi3EEENS4_18smem_ptr_flag_bitsILi16EEENSU_INS5_IJSF_NSA_ILi8EEEEEENS5_IJSB_SF_EEEEEEEvNS4_8identityES11_S1B_vS1C_EENS_8epilogue10collective6detail29Sm90TmaWarpSpecializedAdapterINS1F_15DefaultEpilogueISJ_NS5_IJlSB_lEEES1J_NS1E_6thread17LinearCombinationISJ_Li1EffLNS1K_9ScaleType4KindE0ELNS_15FloatRoundStyleE2ESJ_EENS1_15EpilogueDefaultEEEEEvvEEEEvNT_6ParamsE --------------------------
	.section	.nv.info._ZN7cutlass13device_kernelINS_4gemm6kernel13GemmUniversalIN4cute5tupleIJiiiiEEENS1_10collective13CollectiveMmaINS1_34MainloopSm90TmaGmmaWarpSpecializedILi18ENS5_IJNS4_1CILi1EEESB_SB_EEENS1_32KernelTmaWarpSpecializedPingpongEEENS5_IJNSA_ILi64EEENSA_ILi128EEENSA_ILi32EEEEEENS_6half_tENS5_IJSB_llEEESJ_SK_NS4_8TiledMMAINS4_8MMA_AtomIJNS4_4SM904GMMA26MMA_64x128x16_F32F16F16_SSILNSO_5MajorE1ELSQ_1ELNSO_7ScaleInE1ELSR_1EEEEEENS4_6LayoutISC_NS5_IJNSA_ILi0EEESV_SV_EEEEENS5_IJNS4_10UnderscoreESY_SY_EEEEENS4_13SM90_TMA_LOADENS4_14ComposedLayoutINS4_7SwizzleILi3ELi4ELi3EEENS4_18smem_ptr_flag_bitsILi16EEENSU_INS5_IJSF_NSA_ILi8EEEEEENS5_IJSB_SF_EEEEEEEvNS4_8identityES11_S1B_vS1C_EENS_8epilogue10collective6detail29Sm90TmaWarpSpecializedAdapterINS1F_15DefaultEpilogueISJ_NS5_IJlSB_lEEES1J_NS1E_6thread17LinearCombinationISJ_Li1EffLNS1K_9ScaleType4KindE0ELNS_15FloatRoundStyleE2ESJ_EENS1_15EpilogueDefaultEEEEEvvEEEEvNT_6ParamsE,"",@"SHT_CUDA_INFO"
	.sectionflags	@""
	.align	4


	//----- nvinfo : EIATTR_CUDA_API_VERSION
	.align		4
        /*0000*/ 	.byte	0x04, 0x37
        /*0002*/ 	.short	(.L_21 - .L_20)
.L_20:
        /*0004*/ 	.word	0x00000082


	//----- nvinfo : EIATTR_KPARAM_INFO
	.align		4
.L_21:
        /*0008*/ 	.byte	0x04, 0x17
        /*000a*/ 	.short	(.L_23 - .L_22)
.L_22:
        /*000c*/ 	.word	0x00000000
        /*0010*/ 	.short	0x0000
        /*0012*/ 	.short	0x0070
        /*0014*/ 	.byte	0x00, 0xf0, 0x01, 0x10


	//----- nvinfo : EIATTR_SPARSE_MMA_MASK
	.align		4
.L_23:
        /*0018*/ 	.byte	0x03, 0x50
        /*001a*/ 	.short	0x0000


	//----- nvinfo : EIATTR_MAXREG_COUNT
	.align		4
        /*001c*/ 	.byte	0x03, 0x1b
        /*001e*/ 	.short	0x00a8


	//----- nvinfo : EIATTR_NUM_BARRIERS
	.align		4
        /*0020*/ 	.byte	0x02, 0x4c
        /*0022*/ 	.byte	0x01
	.zero		1


	//----- nvinfo : EIATTR_EXTERNS
	.align		4
        /*0024*/ 	.byte	0x04, 0x0f
        /*0026*/ 	.short	(.L_25 - .L_24)


	//   ....[0]....
	.align		4
.L_24:
        /*0028*/ 	.word	index@(__assertfail)


	//----- nvinfo : EIATTR_ANNOTATIONS
	.align		4
.L_25:
        /*002c*/ 	.byte	0x04, 0x55
        /*002e*/ 	.short	(.L_27 - .L_26)


	//   ....[0]....
.L_26:
        /*0030*/ 	.word	0x00000001
        /*0034*/ 	.byte	0xc0, 0x0c, 0x00, 0x00, 0x01, 0x00, 0x00, 0x00, 0xd0, 0x60, 0x00, 0x00, 0x01, 0x00, 0x00, 0x00
        /*0044*/ 	.byte	0x50, 0x6d, 0x00, 0x00


	//----- nvinfo : EIATTR_MERCURY_ISA_VERSION
	.align		4
.L_27:
        /*0048*/ 	.byte	0x03, 0x5f
        /*004a*/ 	.short	0x0101


	//----- nvinfo : EIATTR_INT_WARP_WIDE_INSTR_OFFSETS
	.align		4
        /*004c*/ 	.byte	0x04, 0x31
        /*004e*/ 	.short	(.L_29 - .L_28)


	//   ....[0]....
.L_28:
        /*0050*/ 	.word	0x000005d0


	//   ....[1]....
        /*0054*/ 	.word	0x000005f0


	//   ....[2]....
        /*0058*/ 	.word	0x00000670


	//   ....[3]....
        /*005c*/ 	.word	0x00000680


	//   ....[4]....
        /*0060*/ 	.word	0x00000690


	//   ....[5]....
        /*0064*/ 	.word	0x000006b0


	//   ....[6]....
        /*0068*/ 	.word	0x00000740


	//   ....[7]....
        /*006c*/ 	.word	0x00000760


	//----- nvinfo : EIATTR_COOP_GROUP_MASK_REGIDS
	.align		4
.L_29:
        /*0070*/ 	.byte	0x04, 0x29
        /*0072*/ 	.short	(.L_31 - .L_30)


	//   ....[0]....
.L_30:
        /*0074*/ 	.word	0xffffffff


	//   ....[1]....
        /*0078*/ 	.word	0xffffffff


	//   ....[2]....
        /*007c*/ 	.word	0xffffffff


	//   ....[3]....
        /*0080*/ 	.word	0xffffffff


	//   ....[4]....
        /*0084*/ 	.word	0xffffffff


	//   ....[5]....
        /*0088*/ 	.word	0xffffffff


	//----- nvinfo : EIATTR_COOP_GROUP_INSTR_OFFSETS
	.align		4
.L_31:
        /*008c*/ 	.byte	0x04, 0x28
        /*008e*/ 	.short	(.L_33 - .L_32)


	//   ....[0]....
.L_32:
        /*0090*/ 	.word	0x00000070


	//   ....[1]....
        /*0094*/ 	.word	0x00000080


	//   ....[2]....
        /*0098*/ 	.word	0x00000140


	//   ....[3]....
        /*009c*/ 	.word	0x000004c0


	//   ....[4]....
        /*00a0*/ 	.word	0x00000500


	//   ....[5]....
        /*00a4*/ 	.word	0x00000550


	//----- nvinfo : EIATTR_REG_RECONFIG
	.align		4
.L_33:
        /*00a8*/ 	.byte	0x01, 0x54
	.zero		2


	//----- nvinfo : EIATTR_SYSCALL_OFFSETS
	.align		4
        /*00ac*/ 	.byte	0x04, 0x46
        /*00ae*/ 	.short	(.L_35 - .L_34)


	//   ....[0]....
.L_34:
        /*00b0*/ 	.word	0x000017e0


	//----- nvinfo : EIATTR_MBARRIER_INSTR_OFFSETS
	.align		4
.L_35:
        /*00b4*/ 	.byte	0x04, 0x39
        /*00b6*/ 	.short	(.L_37 - .L_36)


	//   ....[0]....
.L_36:
        /*00b8*/ 	.word	0x00000260
        /*00bc*/ 	.word	0x000000ff
        /*00c0*/ 	.word	0x00000000
        /*00c4*/ 	.short	0x0100
        /*00c6*/ 	.byte	0x08
	.zero		1


	//   ....[1]....
        /*00c8*/ 	.word	0x00000270
        /*00cc*/ 	.word	0x000000ff
        /*00d0*/ 	.word	0x00000090
        /*00d4*/ 	.short	0x0100
        /*00d6*/ 	.byte	0x08
	.zero		1


	//   ....[2]....
        /*00d8*/ 	.word	0x00000280
        /*00dc*/ 	.word	0x000000ff
        /*00e0*/ 	.word	0x00000008
        /*00e4*/ 	.short	0x0100
        /*00e6*/ 	.byte	0x08
	.zero		1


	//   ....[3]....
        /*00e8*/ 	.word	0x00000290
        /*00ec*/ 	.word	0x000000ff
        /*00f0*/ 	.word	0x00000098
        /*00f4*/ 	.short	0x0100
        /*00f6*/ 	.byte	0x08
	.zero		1


	//   ....[4]....
        /*00f8*/ 	.word	0x000002a0
        /*00fc*/ 	.word	0x000000ff
        /*0100*/ 	.word	0x00000010
        /*0104*/ 	.short	0x0100
        /*0106*/ 	.byte	0x08
	.zero		1


	//   ....[5]....
        /*0108*/ 	.word	0x000002b0
        /*010c*/ 	.word	0x000000ff
        /*0110*/ 	.word	0x000000a0
        /*0114*/ 	.short	0x0100
        /*0116*/ 	.byte	0x08
	.zero		1


	//   ....[6]....
        /*0118*/ 	.word	0x000002c0
        /*011c*/ 	.word	0x000000ff
        /*0120*/ 	.word	0x00000018
        /*0124*/ 	.short	0x0100
        /*0126*/ 	.byte	0x08
	.zero		1


	//   ....[7]....
        /*0128*/ 	.word	0x000002d0
        /*012c*/ 	.word	0x000000ff
        /*0130*/ 	.word	0x000000a8
        /*0134*/ 	.short	0x0100
        /*0136*/ 	.byte	0x08
	.zero		1


	//   ....[8]....
        /*0138*/ 	.word	0x000002e0
        /*013c*/ 	.word	0x000000ff
        /*0140*/ 	.word	0x00000020
        /*0144*/ 	.short	0x0100
        /*0146*/ 	.byte	0x08
	.zero		1


	//   ....[9]....
        /*0148*/ 	.word	0x000002f0
        /*014c*/ 	.word	0x000000ff
        /*0150*/ 	.word	0x000000b0
        /*0154*/ 	.short	0x0100
        /*0156*/ 	.byte	0x08
	.zero		1


	//   ....[10]....
        /*0158*/ 	.word	0x00000300
        /*015c*/ 	.word	0x000000ff
        /*0160*/ 	.word	0x00000028
        /*0164*/ 	.short	0x0100
        /*0166*/ 	.byte	0x08
	.zero		1


	//   ....[11]....
        /*0168*/ 	.word	0x00000310
        /*016c*/ 	.word	0x000000ff
        /*0170*/ 	.word	0x000000b8
        /*0174*/ 	.short	0x0100
        /*0176*/ 	.byte	0x08
	.zero		1


	//   ....[12]....
        /*0178*/ 	.word	0x00000320
        /*017c*/ 	.word	0x000000ff
        /*0180*/ 	.word	0x00000030
        /*0184*/ 	.short	0x0100
        /*0186*/ 	.byte	0x08
	.zero		1


	//   ....[13]....
        /*0188*/ 	.word	0x00000330
        /*018c*/ 	.word	0x000000ff
        /*0190*/ 	.word	0x000000c0
        /*0194*/ 	.short	0x0100
        /*0196*/ 	.byte	0x08
	.zero		1


	//   ....[14]....
        /*0198*/ 	.word	0x00000340
        /*019c*/ 	.word	0x000000ff
        /*01a0*/ 	.word	0x00000038
        /*01a4*/ 	.short	0x0100
        /*01a6*/ 	.byte	0x08
	.zero		1


	//   ....[15]....
        /*01a8*/ 	.word	0x00000350
        /*01ac*/ 	.word	0x000000ff
        /*01b0*/ 	.word	0x000000c8
        /*01b4*/ 	.short	0x0100
        /*01b6*/ 	.byte	0x08
	.zero		1


	//   ....[16]....
        /*01b8*/ 	.word	0x00000360
        /*01bc*/ 	.word	0x000000ff
        /*01c0*/ 	.word	0x00000040
        /*01c4*/ 	.short	0x0100
        /*01c6*/ 	.byte	0x08
	.zero		1


	//   ....[17]....
        /*01c8*/ 	.word	0x00000370
        /*01cc*/ 	.word	0x000000ff
        /*01d0*/ 	.word	0x000000d0
        /*01d4*/ 	.short	0x0100
        /*01d6*/ 	.byte	0x08
	.zero		1


	//   ....[18]....
        /*01d8*/ 	.word	0x00000380
        /*01dc*/ 	.word	0x000000ff
        /*01e0*/ 	.word	0x00000048
        /*01e4*/ 	.short	0x0100
        /*01e6*/ 	.byte	0x08
	.zero		1


	//   ....[19]....
        /*01e8*/ 	.word	0x00000390
        /*01ec*/ 	.word	0x000000ff
        /*01f0*/ 	.word	0x000000d8
        /*01f4*/ 	.short	0x0100
        /*01f6*/ 	.byte	0x08
	.zero		1


	//   ....[20]....
        /*01f8*/ 	.word	0x000003a0
        /*01fc*/ 	.word	0x000000ff
        /*0200*/ 	.word	0x00000050
        /*0204*/ 	.short	0x0100
        /*0206*/ 	.byte	0x08
	.zero		1


	//   ....[21]....
        /*0208*/ 	.word	0x000003b0
        /*020c*/ 	.word	0x000000ff
        /*0210*/ 	.word	0x000000e0
        /*0214*/ 	.short	0x0100
        /*0216*/ 	.byte	0x08
	.zero		1


	//   ....[22]....
        /*0218*/ 	.word	0x000003c0
        /*021c*/ 	.word	0x000000ff
        /*0220*/ 	.word	0x00000058
        /*0224*/ 	.short	0x0100
        /*0226*/ 	.byte	0x08
	.zero		1


	//   ....[23]....
        /*0228*/ 	.word	0x000003d0
        /*022c*/ 	.word	0x000000ff
        /*0230*/ 	.word	0x000000e8
        /*0234*/ 	.short	0x0100
        /*0236*/ 	.byte	0x08
	.zero		1


	//   ....[24]....
        /*0238*/ 	.word	0x000003e0
        /*023c*/ 	.word	0x000000ff
        /*0240*/ 	.word	0x00000060
        /*0244*/ 	.short	0x0100
        /*0246*/ 	.byte	0x08
	.zero		1


	//   ....[25]....
        /*0248*/ 	.word	0x000003f0
        /*024c*/ 	.word	0x000000ff
        /*0250*/ 	.word	0x000000f0
        /*0254*/ 	.short	0x0100
        /*0256*/ 	.byte	0x08
	.zero		1


	//   ....[26]....
        /*0258*/ 	.word	0x00000400
        /*025c*/ 	.word	0x000000ff
        /*0260*/ 	.word	0x00000068
        /*0264*/ 	.short	0x0100
        /*0266*/ 	.byte	0x08
	.zero		1


	//   ....[27]....
        /*0268*/ 	.word	0x00000410
        /*026c*/ 	.word	0x000000ff
        /*0270*/ 	.word	0x000000f8
        /*0274*/ 	.short	0x0100
        /*0276*/ 	.byte	0x08
	.zero		1


	//   ....[28]....
        /*0278*/ 	.word	0x00000420
        /*027c*/ 	.word	0x000000ff
        /*0280*/ 	.word	0x00000070
        /*0284*/ 	.short	0x0100
        /*0286*/ 	.byte	0x08
	.zero		1


	//   ....[29]....
        /*0288*/ 	.word	0x00000430
        /*028c*/ 	.word	0x000000ff
        /*0290*/ 	.word	0x00000100
        /*0294*/ 	.short	0x0100
        /*0296*/ 	.byte	0x08
	.zero		1


	//   ....[30]....
        /*0298*/ 	.word	0x00000440
        /*029c*/ 	.word	0x000000ff
        /*02a0*/ 	.word	0x00000078
        /*02a4*/ 	.short	0x0100
        /*02a6*/ 	.byte	0x08
	.zero		1


	//   ....[31]....
        /*02a8*/ 	.word	0x00000450
        /*02ac*/ 	.word	0x000000ff
        /*02b0*/ 	.word	0x00000108
        /*02b4*/ 	.short	0x0100
        /*02b6*/ 	.byte	0x08
	.zero		1


	//   ....[32]....
        /*02b8*/ 	.word	0x00000460
        /*02bc*/ 	.word	0x000000ff
        /*02c0*/ 	.word	0x00000080
        /*02c4*/ 	.short	0x0100
        /*02c6*/ 	.byte	0x08
	.zero		1


	//   ....[33]....
        /*02c8*/ 	.word	0x00000470
        /*02cc*/ 	.word	0x000000ff
        /*02d0*/ 	.word	0x00000110
        /*02d4*/ 	.short	0x0100
        /*02d6*/ 	.byte	0x08
	.zero		1


	//   ....[34]....
        /*02d8*/ 	.word	0x00000480
        /*02dc*/ 	.word	0x000000ff
        /*02e0*/ 	.word	0x00000088
        /*02e4*/ 	.short	0x0100
        /*02e6*/ 	.byte	0x08
	.zero		1


	//   ....[35]....
        /*02e8*/ 	.word	0x00000490
        /*02ec*/ 	.word	0x000000ff
        /*02f0*/ 	.word	0x00000118
        /*02f4*/ 	.short	0x0100
        /*02f6*/ 	.byte	0x08
	.zero		1


	//   ....[36]....
        /*02f8*/ 	.word	0x000007a0
        /*02fc*/ 	.word	0x000000ff
        /*0300*/ 	.word	0x00000150
        /*0304*/ 	.short	0x0100
        /*0306*/ 	.byte	0x08
	.zero		1


	//   ....[37]....
        /*0308*/ 	.word	0x00000810
        /*030c*/ 	.word	0x000000ff
        /*0310*/ 	.word	0x00000158
        /*0314*/ 	.short	0x0100
        /*0316*/ 	.byte	0x08
	.zero		1


	//   ....[38]....
        /*0318*/ 	.word	0x00000830
        /*031c*/ 	.word	0x000000ff
        /*0320*/ 	.word	0x00000130
        /*0324*/ 	.short	0x0100
        /*0326*/ 	.byte	0x09
	.zero		1


	//   ....[39]....
        /*0328*/ 	.word	0x00000840
        /*032c*/ 	.word	0x000000ff
        /*0330*/ 	.word	0x00000138
        /*0334*/ 	.short	0x0100
        /*0336*/ 	.byte	0x09
	.zero		1


	//   ....[40]....
        /*0338*/ 	.word	0x00000850
        /*033c*/ 	.word	0x000000ff
        /*0340*/ 	.word	0x00000140
        /*0344*/ 	.short	0x0100
        /*0346*/ 	.byte	0x09
	.zero		1


	//   ....[41]....
        /*0348*/ 	.word	0x00000860
        /*034c*/ 	.word	0x000000ff
        /*0350*/ 	.word	0x00000148
        /*0354*/ 	.short	0x0100
        /*0356*/ 	.byte	0x09
	.zero		1


	//   ....[42]....
        /*0358*/ 	.word	0x000016c0
        /*035c*/ 	.word	0x0000005d
        /*0360*/ 	.word	0x00000000
        /*0364*/ 	.short	0x010a
        /*0366*/ 	.byte	0x2a
	.zero		1


	//   ....[43]....
        /*0368*/ 	.word	0x00001860
        /*036c*/ 	.word	0x00000003
        /*0370*/ 	.word	0x00000000
        /*0374*/ 	.short	0x010a
        /*0376*/ 	.byte	0x3f
	.zero		1


	//   ....[44]....
        /*0378*/ 	.word	0x000018a0
        /*037c*/ 	.word	0x00000003
        /*0380*/ 	.word	0x00000000
        /*0384*/ 	.short	0x010a
        /*0386*/ 	.byte	0x3f
	.zero		1


	//   ....[45]....
        /*0388*/ 	.word	0x00001aa0
        /*038c*/ 	.word	0x000000ff
        /*0390*/ 	.word	0x00000000
        /*0394*/ 	.short	0x010a
        /*0396*/ 	.byte	0x04
	.zero		1


	//   ....[46]....
        /*0398*/ 	.word	0x00001ae0
        /*039c*/ 	.word	0x000000ff
        /*03a0*/ 	.word	0x00000000
        /*03a4*/ 	.short	0x010a
        /*03a6*/ 	.byte	0x04
	.zero		1


	//   ....[47]....
        /*03a8*/ 	.word	0x00001c40
        /*03ac*/ 	.word	0x000000ff
        /*03b0*/ 	.word	0x00000000
        /*03b4*/ 	.short	0x0101
        /*03b6*/ 	.byte	0x04
	.zero		1


	//   ....[48]....
        /*03b8*/ 	.word	0x00001d30
        /*03bc*/ 	.word	0x0000005e
        /*03c0*/ 	.word	0x00000000
        /*03c4*/ 	.short	0x0101
        /*03c6*/ 	.byte	0x2f
	.zero		1


	//   ....[49]....
        /*03c8*/ 	.word	0x00001e00
        /*03cc*/ 	.word	0x000000ff
        /*03d0*/ 	.word	0x00000000
        /*03d4*/ 	.short	0x0101
        /*03d6*/ 	.byte	0x06
	.zero		1


	//   ....[50]....
        /*03d8*/ 	.word	0x00001eb0
        /*03dc*/ 	.word	0x0000005d
        /*03e0*/ 	.word	0x00000010
        /*03e4*/ 	.short	0x010a
        /*03e6*/ 	.byte	0x2a
	.zero		1


	//   ....[51]....
        /*03e8*/ 	.word	0x000060f0
        /*03ec*/ 	.word	0x00000060
        /*03f0*/ 	.word	0x00000000
        /*03f4*/ 	.short	0x0101
        /*03f6*/ 	.byte	0x2f
	.zero		1


	//   ....[52]....
        /*03f8*/ 	.word	0x00006a70
        /*03fc*/ 	.word	0x0000000a
        /*0400*/ 	.word	0x00000090
        /*0404*/ 	.short	0x010a
        /*0406*/ 	.byte	0x3f
	.zero		1


	//   ....[53]....
        /*0408*/ 	.word	0x00006e60
        /*040c*/ 	.word	0x00000005
        /*0410*/ 	.word	0x00000158
        /*0414*/ 	.short	0x0101
        /*0416*/ 	.byte	0x3f
	.zero		1


	//   ....[54]....
        /*0418*/ 	.word	0x000075e0
        /*041c*/ 	.word	0x00000009
        /*0420*/ 	.word	0x00000000
        /*0424*/ 	.short	0x010a
        /*0426*/ 	.byte	0x3f
	.zero		1


	//   ....[55]....
        /*0428*/ 	.word	0x00007660
        /*042c*/ 	.word	0x00000008
        /*0430*/ 	.word	0x00000000
        /*0434*/ 	.short	0x010a
        /*0436*/ 	.byte	0x3f
	.zero		1


	//   ....[56]....
        /*0438*/ 	.word	0x000076f0
        /*043c*/ 	.word	0x00000009
        /*0440*/ 	.word	0x00000000
        /*0444*/ 	.short	0x010a
        /*0446*/ 	.byte	0x3f
	.zero		1


	//   ....[57]....
        /*0448*/ 	.word	0x00007780
        /*044c*/ 	.word	0x00000008
        /*0450*/ 	.word	0x00000000
        /*0454*/ 	.short	0x010a
        /*0456*/ 	.byte	0x3f
	.zero		1


	//   ....[58]....
        /*0458*/ 	.word	0x00007810
        /*045c*/ 	.word	0x00000009
        /*0460*/ 	.word	0x00000000
        /*0464*/ 	.short	0x010a
        /*0466*/ 	.byte	0x3f
	.zero		1


	//   ....[59]....
        /*0468*/ 	.word	0x000078a0
        /*046c*/ 	.word	0x00000008
        /*0470*/ 	.word	0x00000000
        /*0474*/ 	.short	0x010a
        /*0476*/ 	.byte	0x3f
	.zero		1


	//   ....[60]....
        /*0478*/ 	.word	0x00007930
        /*047c*/ 	.word	0x00000009
        /*0480*/ 	.word	0x00000000
        /*0484*/ 	.short	0x010a
        /*0486*/ 	.byte	0x3f
	.zero		1


	//   ....[61]....
        /*0488*/ 	.word	0x000079c0
        /*048c*/ 	.word	0x00000008
        /*0490*/ 	.word	0x00000000
        /*0494*/ 	.short	0x010a
        /*0496*/ 	.byte	0x3f
	.zero		1


	//   ....[62]....
        /*0498*/ 	.word	0x00007a50
        /*049c*/ 	.word	0x00000009
        /*04a0*/ 	.word	0x00000000
        /*04a4*/ 	.short	0x010a
        /*04a6*/ 	.byte	0x3f
	.zero		1


	//   ....[63]....
        /*04a8*/ 	.word	0x00007ae0
        /*04ac*/ 	.word	0x00000008
        /*04b0*/ 	.word	0x00000000
        /*04b4*/ 	.short	0x010a
        /*04b6*/ 	.byte	0x3f
	.zero		1


	//   ....[64]....
        /*04b8*/ 	.word	0x00007b70
        /*04bc*/ 	.word	0x00000009
        /*04c0*/ 	.word	0x00000000
        /*04c4*/ 	.short	0x010a
        /*04c6*/ 	.byte	0x3f
	.zero		1


	//   ....[65]....
        /*04c8*/ 	.word	0x00007c00
        /*04cc*/ 	.word	0x00000008
        /*04d0*/ 	.word	0x00000000
        /*04d4*/ 	.short	0x010a
        /*04d6*/ 	.byte	0x3f
	.zero		1


	//   ....[66]....
        /*04d8*/ 	.word	0x00007c90
        /*04dc*/ 	.word	0x00000009
        /*04e0*/ 	.word	0x00000000
        /*04e4*/ 	.short	0x010a
        /*04e6*/ 	.byte	0x3f
	.zero		1


	//   ....[67]....
        /*04e8*/ 	.word	0x00007d20
        /*04ec*/ 	.word	0x00000008
        /*04f0*/ 	.word	0x00000000
        /*04f4*/ 	.short	0x010a
        /*04f6*/ 	.byte	0x3f
	.zero		1


	//   ....[68]....
        /*04f8*/ 	.word	0x00007db0
        /*04fc*/ 	.word	0x00000009
        /*0500*/ 	.word	0x00000000
        /*0504*/ 	.short	0x010a
        /*0506*/ 	.byte	0x3f
	.zero		1


	//   ....[69]....
        /*0508*/ 	.word	0x00007e40
        /*050c*/ 	.word	0x00000008
        /*0510*/ 	.word	0x00000000
        /*0514*/ 	.short	0x010a
        /*0516*/ 	.byte	0x3f
	.zero		1


	//   ....[70]....
        /*0518*/ 	.word	0x00007ed0
        /*051c*/ 	.word	0x0000000b
        /*0520*/ 	.word	0x00000000
        /*0524*/ 	.short	0x010a
        /*0526*/ 	.byte	0x3f
	.zero		1


	//   ....[71]....
        /*0528*/ 	.word	0x00007f60
        /*052c*/ 	.word	0x00000003
        /*0530*/ 	.word	0x00000000
        /*0534*/ 	.short	0x010a
        /*0536*/ 	.byte	0x3f
	.zero		1


	//   ....[72]....
        /*0538*/ 	.word	0x00007fc0
        /*053c*/ 	.word	0x0000005f
        /*0540*/ 	.word	0x00000000
        /*0544*/ 	.short	0x010a
        /*0546*/ 	.byte	0x3f
	.zero		1


	//   ....[73]....
        /*0548*/ 	.word	0x00008010
        /*054c*/ 	.word	0x00000003
        /*0550*/ 	.word	0x00000000
        /*0554*/ 	.short	0x010a
        /*0556*/ 	.byte	0x3f
	.zero		1


	//   ....[74]....
        /*0558*/ 	.word	0x00008070
        /*055c*/ 	.word	0x00000004
        /*0560*/ 	.word	0x00000000
        /*0564*/ 	.short	0x010a
        /*0566*/ 	.byte	0x3f
	.zero		1


	//   ....[75]....
        /*0568*/ 	.word	0x000080c0
        /*056c*/ 	.word	0x0000005f
        /*0570*/ 	.word	0x00000010
        /*0574*/ 	.short	0x010a
        /*0576*/ 	.byte	0x3f
	.zero		1


	//   ....[76]....
        /*0578*/ 	.word	0x00008190
        /*057c*/ 	.word	0x0000000a
        /*0580*/ 	.word	0x00000090
        /*0584*/ 	.short	0x010a
        /*0586*/ 	.byte	0x3f
	.zero		1


	//   ....[77]....
        /*0588*/ 	.word	0x00008260
        /*058c*/ 	.word	0x00000009
        /*0590*/ 	.word	0x00000000
        /*0594*/ 	.short	0x010a
        /*0596*/ 	.byte	0x3f
	.zero		1


	//   ....[78]....
        /*0598*/ 	.word	0x000082b0
        /*059c*/ 	.word	0x00000008
        /*05a0*/ 	.word	0x00000000
        /*05a4*/ 	.short	0x010a
        /*05a6*/ 	.byte	0x3f
	.zero		1


	//   ....[79]....
        /*05a8*/ 	.word	0x00008300
        /*05ac*/ 	.word	0x00000009
        /*05b0*/ 	.word	0x00000000
        /*05b4*/ 	.short	0x010a
        /*05b6*/ 	.byte	0x3f
	.zero		1


	//   ....[80]....
        /*05b8*/ 	.word	0x00008350
        /*05bc*/ 	.word	0x00000008
        /*05c0*/ 	.word	0x00000000
        /*05c4*/ 	.short	0x010a
        /*05c6*/ 	.byte	0x3f
	.zero		1


	//   ....[81]....
        /*05c8*/ 	.word	0x000083a0
        /*05cc*/ 	.word	0x00000009
        /*05d0*/ 	.word	0x00000000
        /*05d4*/ 	.short	0x010a
        /*05d6*/ 	.byte	0x3f
	.zero		1


	//   ....[82]....
        /*05d8*/ 	.word	0x000083f0
        /*05dc*/ 	.word	0x00000008
        /*05e0*/ 	.word	0x00000000
        /*05e4*/ 	.short	0x010a
        /*05e6*/ 	.byte	0x3f
	.zero		1


	//   ....[83]....
        /*05e8*/ 	.word	0x00008440
        /*05ec*/ 	.word	0x00000009
        /*05f0*/ 	.word	0x00000000
        /*05f4*/ 	.short	0x010a
        /*05f6*/ 	.byte	0x3f
	.zero		1


	//   ....[84]....
        /*05f8*/ 	.word	0x00008490
        /*05fc*/ 	.word	0x00000008
        /*0600*/ 	.word	0x00000000
        /*0604*/ 	.short	0x010a
        /*0606*/ 	.byte	0x3f
	.zero		1


	//   ....[85]....
        /*0608*/ 	.word	0x000084e0
        /*060c*/ 	.word	0x00000009
        /*0610*/ 	.word	0x00000000
        /*0614*/ 	.short	0x010a
        /*0616*/ 	.byte	0x3f
	.zero		1


	//   ....[86]....
        /*0618*/ 	.word	0x00008530
        /*061c*/ 	.word	0x00000008
        /*0620*/ 	.word	0x00000000
        /*0624*/ 	.short	0x010a
        /*0626*/ 	.byte	0x3f
	.zero		1


	//   ....[87]....
        /*0628*/ 	.word	0x00008580
        /*062c*/ 	.word	0x00000009
        /*0630*/ 	.word	0x00000000
        /*0634*/ 	.short	0x010a
        /*0636*/ 	.byte	0x3f
	.zero		1


	//   ....[88]....
        /*0638*/ 	.word	0x000085d0
        /*063c*/ 	.word	0x00000008
        /*0640*/ 	.word	0x00000000
        /*0644*/ 	.short	0x010a
        /*0646*/ 	.byte	0x3f
	.zero		1


	//   ....[89]....
        /*0648*/ 	.word	0x00008620
        /*064c*/ 	.word	0x00000009
        /*0650*/ 	.word	0x00000000
        /*0654*/ 	.short	0x010a
        /*0656*/ 	.byte	0x3f
	.zero		1


	//   ....[90]....
        /*0658*/ 	.word	0x00008670
        /*065c*/ 	.word	0x00000008
        /*0660*/ 	.word	0x00000000
        /*0664*/ 	.short	0x010a
        /*0666*/ 	.byte	0x3f
	.zero		1


	//   ....[91]....
        /*0668*/ 	.word	0x000086c0
        /*066c*/ 	.word	0x00000009
        /*0670*/ 	.word	0x00000000
        /*0674*/ 	.short	0x010a
        /*0676*/ 	.byte	0x3f
	.zero		1


	//   ....[92]....
        /*0678*/ 	.word	0x00008710
        /*067c*/ 	.word	0x00000008
        /*0680*/ 	.word	0x00000000
        /*0684*/ 	.short	0x010a
        /*0686*/ 	.byte	0x3f
	.zero		1


	//   ....[93]....
        /*0688*/ 	.word	0x00008760
        /*068c*/ 	.word	0x0000000b
        /*0690*/ 	.word	0x00000000
        /*0694*/ 	.short	0x010a
        /*0696*/ 	.byte	0x3f
	.zero		1


	//----- nvinfo : EIATTR_NUM_MBARRIERS
	.align		4
.L_37:
        /*0698*/ 	.byte	0x03, 0x38
        /*069a*/ 	.short	0x002a


	//----- nvinfo : EIATTR_EXIT_INSTR_OFFSETS
	.align		4
        /*069c*/ 	.byte	0x04, 0x1c
        /*069e*/ 	.short	(.L_39 - .L_38)


	//   ....[0]....
.L_38:
        /*06a0*/ 	.word	0x00001370


	//   ....[1]....
        /*06a4*/ 	.word	0x000013d0


	//   ....[2]....
        /*06a8*/ 	.word	0x00006780


	//   ....[3]....
        /*06ac*/ 	.word	0x000067b0


	//   ....[4]....
        /*06b0*/ 	.word	0x00007fb0


	//----- nvinfo : EIATTR_MAX_THREADS
	.align		4
.L_39:
        /*06b4*/ 	.byte	0x04, 0x05
        /*06b6*/ 	.short	(.L_41 - .L_40)
.L_40:
        /*06b8*/ 	.word	0x00000180
        /*06bc*/ 	.word	0x00000001
        /*06c0*/ 	.word	0x00000001


	//----- nvinfo : EIATTR_CRS_STACK_SIZE
	.align		4
.L_41:
        /*06c4*/ 	.byte	0x04, 0x1e
        /*06c6*/ 	.short	(.L_43 - .L_42)
.L_42:
        /*06c8*/ 	.word	0x00000000


	//----- nvinfo : EIATTR_CBANK_PARAM_SIZE
	.align		4
.L_43:
        /*06cc*/ 	.byte	0x03, 0x19
        /*06ce*/ 	.short	0x0470


	//----- nvinfo : EIATTR_PARAM_CBANK
	.align		4
        /*06d0*/ 	.byte	0x04, 0x0a
        /*06d2*/ 	.short	(.L_45 - .L_44)
	.align		4
.L_44:
        /*06d4*/ 	.word	index@(.nv.constant0._ZN7cutlass13device_kernelINS_4gemm6kernel13GemmUniversalIN4cute5tupleIJiiiiEEENS1_10collective13CollectiveMmaINS1_34MainloopSm90TmaGmmaWarpSpecializedILi18ENS5_IJNS4_1CILi1EEESB_SB_EEENS1_32KernelTmaWarpSpecializedPingpongEEENS5_IJNSA_ILi64EEENSA_ILi128EEENSA_ILi32EEEEEENS_6half_tENS5_IJSB_llEEESJ_SK_NS4_8TiledMMAINS4_8MMA_AtomIJNS4_4SM904GMMA26MMA_64x128x16_F32F16F16_SSILNSO_5MajorE1ELSQ_1ELNSO_7ScaleInE1ELSR_1EEEEEENS4_6LayoutISC_NS5_IJNSA_ILi0EEESV_SV_EEEEENS5_IJNS4_10UnderscoreESY_SY_EEEEENS4_13SM90_TMA_LOADENS4_14ComposedLayoutINS4_7SwizzleILi3ELi4ELi3EEENS4_18smem_ptr_flag_bitsILi16EEENSU_INS5_IJSF_NSA_ILi8EEEEEENS5_IJSB_SF_EEEEEEEvNS4_8identityES11_S1B_vS1C_EENS_8epilogue10collective6detail29Sm90TmaWarpSpecializedAdapterINS1F_15DefaultEpilogueISJ_NS5_IJlSB_lEEES1J_NS1E_6thread17LinearCombinationISJ_Li1EffLNS1K_9ScaleType4KindE0ELNS_15FloatRoundStyleE2ESJ_EENS1_15EpilogueDefaultEEEEEvvEEEEvNT_6ParamsE)
        /*06d8*/ 	.short	0x0210
        /*06da*/ 	.short	0x0470


	//----- nvinfo : EIATTR_SW_WAR
	.align		4
.L_45:
        /*06dc*/ 	.byte	0x04, 0x36
        /*06de*/ 	.short	(.L_47 - .L_46)
.L_46:
        /*06e0*/ 	.word	0x00000008
.L_47:


//--------------------- .nv.callgraph             --------------------------
	.section	.nv.callgraph,"",@"SHT_CUDA_CALLGRAPH"
	.align	4
	.sectionentsize	8
	.align		4
        /*0000*/ 	.word	0x00000000
	.align		4
        /*0004*/ 	.word	0xffffffff
	.align		4
        /*0008*/ 	.word	index@(_ZN7cutlass13device_kernelINS_4gemm6kernel13GemmUniversalIN4cute5tupleIJiiiiEEENS1_10collective13CollectiveMmaINS1_34MainloopSm90TmaGmmaWarpSpecializedILi18ENS5_IJNS4_1CILi1EEESB_SB_EEENS1_32KernelTmaWarpSpecializedPingpongEEENS5_IJNSA_ILi64EEENSA_ILi128EEENSA_ILi32EEEEEENS_6half_tENS5_IJSB_llEEESJ_SK_NS4_8TiledMMAINS4_8MMA_AtomIJNS4_4SM904GMMA26MMA_64x128x16_F32F16F16_SSILNSO_5MajorE1ELSQ_1ELNSO_7ScaleInE1ELSR_1EEEEEENS4_6LayoutISC_NS5_IJNSA_ILi0EEESV_SV_EEEEENS5_IJNS4_10UnderscoreESY_SY_EEEEENS4_13SM90_TMA_LOADENS4_14ComposedLayoutINS4_7SwizzleILi3ELi4ELi3EEENS4_18smem_ptr_flag_bitsILi16EEENSU_INS5_IJSF_NSA_ILi8EEEEEENS5_IJSB_SF_EEEEEEEvNS4_8identityES11_S1B_vS1C_EENS_8epilogue10collective6detail29Sm90TmaWarpSpecializedAdapterINS1F_15DefaultEpilogueISJ_NS5_IJlSB_lEEES1J_NS1E_6thread17LinearCombinationISJ_Li1EffLNS1K_9ScaleType4KindE0ELNS_15FloatRoundStyleE2ESJ_EENS1_15EpilogueDefaultEEEEEvvEEEEvNT_6ParamsE)
	.align		4
        /*000c*/ 	.word	index@(__assertfail)
	.align		4
        /*0010*/ 	.word	0x00000000
	.align		4
        /*0014*/ 	.word	0xfffffffe
	.align		4
        /*0018*/ 	.word	0x00000000
	.align		4
        /*001c*/ 	.word	0xfffffffd
	.align		4
        /*0020*/ 	.word	0x00000000
	.align		4
        /*0024*/ 	.word	0xfffffffc


//--------------------- .nv.constant4             --------------------------
	.section	.nv.constant4,"a",@progbits
	.align	8
	.align		8
.nv.constant4:
        /*0000*/ 	.dword	__assertfail
	.align		8
        /*0008*/ 	.dword	__unnamed_1
	.align		8
        /*0010*/ 	.dword	_ZN39_INTERNAL_f438d80e_4_k_cu_de9ea181_26234cuda3std3__45__cpo5beginE
	.align		8
        /*0018*/ 	.dword	_ZN39_INTERNAL_f438d80e_4_k_cu_de9ea181_26234cuda3std3__45__cpo3endE
	.align		8
        /*0020*/ 	.dword	_ZN39_INTERNAL_f438d80e_4_k_cu_de9ea181_26234cuda3std3__45__cpo6cbeginE
	.align		8
        /*0028*/ 	.dword	_ZN39_INTERNAL_f438d80e_4_k_cu_de9ea181_26234cuda3std3__45__cpo4cendE
	.align		8
        /*0030*/ 	.dword	_ZN39_INTERNAL_f438d80e_4_k_cu_de9ea181_26234cuda3std3__441_GLOBAL__N__f438d80e_4_k_cu_de9ea181_26236ignoreE
	.align		8
        /*0038*/ 	.dword	_ZN39_INTERNAL_f438d80e_4_k_cu_de9ea181_26234cuda3std3__419piecewise_constructE
	.align		8
        /*0040*/ 	.dword	_ZN39_INTERNAL_f438d80e_4_k_cu_de9ea181_26234cuda3std3__48in_placeE
	.align		8
        /*0048*/ 	.dword	_ZN39_INTERNAL_f438d80e_4_k_cu_de9ea181_26234cuda3std6ranges3__45__cpo4swapE
	.align		8
        /*0050*/ 	.dword	_ZN39_INTERNAL_f438d80e_4_k_cu_de9ea181_26234cuda3std6ranges3__45__cpo9iter_moveE
	.align		8
        /*0058*/ 	.dword	_ZN39_INTERNAL_f438d80e_4_k_cu_de9ea181_26234cute7productE
	.align		8
        /*0060*/ 	.dword	_ZN39_INTERNAL_f438d80e_4_k_cu_de9ea181_26234cute1_E
	.align		8
        /*0068*/ 	.dword	$str$22
	.align		8
        /*0070*/ 	.dword	$str$23


//--------------------- .text._ZN7cutlass13device_kernelINS_4gemm6kernel13GemmUniversalIN4cute5tupleIJiiiiEEENS1_10collective13CollectiveMmaINS1_34MainloopSm90TmaGmmaWarpSpecializedILi18ENS5_IJNS4_1CILi1EEESB_SB_EEENS1_32KernelTmaWarpSpecializedPingpongEEENS5_IJNSA_ILi64EEENSA_ILi128EEENSA_ILi32EEEEEENS_6half_tENS5_IJSB_llEEESJ_SK_NS4_8TiledMMAINS4_8MMA_AtomIJNS4_4SM904GMMA26MMA_64x128x16_F32F16F16_SSILNSO_5MajorE1ELSQ_1ELNSO_7ScaleInE1ELSR_1EEEEEENS4_6LayoutISC_NS5_IJNSA_ILi0EEESV_SV_EEEEENS5_IJNS4_10UnderscoreESY_SY_EEEEENS4_13SM90_TMA_LOADENS4_14ComposedLayoutINS4_7SwizzleILi3ELi4ELi3EEENS4_18smem_ptr_flag_bitsILi16EEENSU_INS5_IJSF_NSA_ILi8EEEEEENS5_IJSB_SF_EEEEEEEvNS4_8identityES11_S1B_vS1C_EENS_8epilogue10collective6detail29Sm90TmaWarpSpecializedAdapterINS1F_15DefaultEpilogueISJ_NS5_IJlSB_lEEES1J_NS1E_6thread17LinearCombinationISJ_Li1EffLNS1K_9ScaleType4KindE0ELNS_15FloatRoundStyleE2ESJ_EENS1_15EpilogueDefaultEEEEEvvEEEEvNT_6ParamsE --------------------------
	.section	.text._ZN7cutlass13device_kernelINS_4gemm6kernel13GemmUniversalIN4cute5tupleIJiiiiEEENS1_10collective13CollectiveMmaINS1_34MainloopSm90TmaGmmaWarpSpecializedILi18ENS5_IJNS4_1CILi1EEESB_SB_EEENS1_32KernelTmaWarpSpecializedPingpongEEENS5_IJNSA_ILi64EEENSA_ILi128EEENSA_ILi32EEEEEENS_6half_tENS5_IJSB_llEEESJ_SK_NS4_8TiledMMAINS4_8MMA_AtomIJNS4_4SM904GMMA26MMA_64x128x16_F32F16F16_SSILNSO_5MajorE1ELSQ_1ELNSO_7ScaleInE1ELSR_1EEEEEENS4_6LayoutISC_NS5_IJNSA_ILi0EEESV_SV_EEEEENS5_IJNS4_10UnderscoreESY_SY_EEEEENS4_13SM90_TMA_LOADENS4_14ComposedLayoutINS4_7SwizzleILi3ELi4ELi3EEENS4_18smem_ptr_flag_bitsILi16EEENSU_INS5_IJSF_NSA_ILi8EEEEEENS5_IJSB_SF_EEEEEEEvNS4_8identityES11_S1B_vS1C_EENS_8epilogue10collective6detail29Sm90TmaWarpSpecializedAdapterINS1F_15DefaultEpilogueISJ_NS5_IJlSB_lEEES1J_NS1E_6thread17LinearCombinationISJ_Li1EffLNS1K_9ScaleType4KindE0ELNS_15FloatRoundStyleE2ESJ_EENS1_15EpilogueDefaultEEEEEvvEEEEvNT_6ParamsE,"ax",@progbits
	.align	128
.text._ZN7cutlass13device_kernelINS_4gemm6kernel13GemmUniversalIN4cute5tupleIJiiiiEEENS1_10collective13CollectiveMmaINS1_34MainloopSm90TmaGmmaWarpSpecializedILi18ENS5_IJNS4_1CILi1EEESB_SB_EEENS1_32KernelTmaWarpSpecializedPingpongEEENS5_IJNSA_ILi64EEENSA_ILi128EEENSA_ILi32EEEEEENS_6half_tENS5_IJSB_llEEESJ_SK_NS4_8TiledMMAINS4_8MMA_AtomIJNS4_4SM904GMMA26MMA_64x128x16_F32F16F16_SSILNSO_5MajorE1ELSQ_1ELNSO_7ScaleInE1ELSR_1EEEEEENS4_6LayoutISC_NS5_IJNSA_ILi0EEESV_SV_EEEEENS5_IJNS4_10UnderscoreESY_SY_EEEEENS4_13SM90_TMA_LOADENS4_14ComposedLayoutINS4_7SwizzleILi3ELi4ELi3EEENS4_18smem_ptr_flag_bitsILi16EEENSU_INS5_IJSF_NSA_ILi8EEEEEENS5_IJSB_SF_EEEEEEEvNS4_8identityES11_S1B_vS1C_EENS_8epilogue10collective6detail29Sm90TmaWarpSpecializedAdapterINS1F_15DefaultEpilogueISJ_NS5_IJlSB_lEEES1J_NS1E_6thread17LinearCombinationISJ_Li1EffLNS1K_9ScaleType4KindE0ELNS_15FloatRoundStyleE2ESJ_EENS1_15EpilogueDefaultEEEEEvvEEEEvNT_6ParamsE:
        .type           _ZN7cutlass13device_kernelINS_4gemm6kernel13GemmUniversalIN4cute5tupleIJiiiiEEENS1_10collective13CollectiveMmaINS1_34MainloopSm90TmaGmmaWarpSpecializedILi18ENS5_IJNS4_1CILi1EEESB_SB_EEENS1_32KernelTmaWarpSpecializedPingpongEEENS5_IJNSA_ILi64EEENSA_ILi128EEENSA_ILi32EEEEEENS_6half_tENS5_IJSB_llEEESJ_SK_NS4_8TiledMMAINS4_8MMA_AtomIJNS4_4SM904GMMA26MMA_64x128x16_F32F16F16_SSILNSO_5MajorE1ELSQ_1ELNSO_7ScaleInE1ELSR_1EEEEEENS4_6LayoutISC_NS5_IJNSA_ILi0EEESV_SV_EEEEENS5_IJNS4_10UnderscoreESY_SY_EEEEENS4_13SM90_TMA_LOADENS4_14ComposedLayoutINS4_7SwizzleILi3ELi4ELi3EEENS4_18smem_ptr_flag_bitsILi16EEENSU_INS5_IJSF_NSA_ILi8EEEEEENS5_IJSB_SF_EEEEEEEvNS4_8identityES11_S1B_vS1C_EENS_8epilogue10collective6detail29Sm90TmaWarpSpecializedAdapterINS1F_15DefaultEpilogueISJ_NS5_IJlSB_lEEES1J_NS1E_6thread17LinearCombinationISJ_Li1EffLNS1K_9ScaleType4KindE0ELNS_15FloatRoundStyleE2ESJ_EENS1_15EpilogueDefaultEEEEEvvEEEEvNT_6ParamsE,@function
        .size           _ZN7cutlass13device_kernelINS_4gemm6kernel13GemmUniversalIN4cute5tupleIJiiiiEEENS1_10collective13CollectiveMmaINS1_34MainloopSm90TmaGmmaWarpSpecializedILi18ENS5_IJNS4_1CILi1EEESB_SB_EEENS1_32KernelTmaWarpSpecializedPingpongEEENS5_IJNSA_ILi64EEENSA_ILi128EEENSA_ILi32EEEEEENS_6half_tENS5_IJSB_llEEESJ_SK_NS4_8TiledMMAINS4_8MMA_AtomIJNS4_4SM904GMMA26MMA_64x128x16_F32F16F16_SSILNSO_5MajorE1ELSQ_1ELNSO_7ScaleInE1ELSR_1EEEEEENS4_6LayoutISC_NS5_IJNSA_ILi0EEESV_SV_EEEEENS5_IJNS4_10UnderscoreESY_SY_EEEEENS4_13SM90_TMA_LOADENS4_14ComposedLayoutINS4_7SwizzleILi3ELi4ELi3EEENS4_18smem_ptr_flag_bitsILi16EEENSU_INS5_IJSF_NSA_ILi8EEEEEENS5_IJSB_SF_EEEEEEEvNS4_8identityES11_S1B_vS1C_EENS_8epilogue10collective6detail29Sm90TmaWarpSpecializedAdapterINS1F_15DefaultEpilogueISJ_NS5_IJlSB_lEEES1J_NS1E_6thread17LinearCombinationISJ_Li1EffLNS1K_9ScaleType4KindE0ELNS_15FloatRoundStyleE2ESJ_EENS1_15EpilogueDefaultEEEEEvvEEEEvNT_6ParamsE,(.L_x_226 - _ZN7cutlass13device_kernelINS_4gemm6kernel13GemmUniversalIN4cute5tupleIJiiiiEEENS1_10collective13CollectiveMmaINS1_34MainloopSm90TmaGmmaWarpSpecializedILi18ENS5_IJNS4_1CILi1EEESB_SB_EEENS1_32KernelTmaWarpSpecializedPingpongEEENS5_IJNSA_ILi64EEENSA_ILi128EEENSA_ILi32EEEEEENS_6half_tENS5_IJSB_llEEESJ_SK_NS4_8TiledMMAINS4_8MMA_AtomIJNS4_4SM904GMMA26MMA_64x128x16_F32F16F16_SSILNSO_5MajorE1ELSQ_1ELNSO_7ScaleInE1ELSR_1EEEEEENS4_6LayoutISC_NS5_IJNSA_ILi0EEESV_SV_EEEEENS5_IJNS4_10UnderscoreESY_SY_EEEEENS4_13SM90_TMA_LOADENS4_14ComposedLayoutINS4_7SwizzleILi3ELi4ELi3EEENS4_18smem_ptr_flag_bitsILi16EEENSU_INS5_IJSF_NSA_ILi8EEEEEENS5_IJSB_SF_EEEEEEEvNS4_8identityES11_S1B_vS1C_EENS_8epilogue10collective6detail29Sm90TmaWarpSpecializedAdapterINS1F_15DefaultEpilogueISJ_NS5_IJlSB_lEEES1J_NS1E_6thread17LinearCombinationISJ_Li1EffLNS1K_9ScaleType4KindE0ELNS_15FloatRoundStyleE2ESJ_EENS1_15EpilogueDefaultEEEEEvvEEEEvNT_6ParamsE)
        .other          _ZN7cutlass13device_kernelINS_4gemm6kernel13GemmUniversalIN4cute5tupleIJiiiiEEENS1_10collective13CollectiveMmaINS1_34MainloopSm90TmaGmmaWarpSpecializedILi18ENS5_IJNS4_1CILi1EEESB_SB_EEENS1_32KernelTmaWarpSpecializedPingpongEEENS5_IJNSA_ILi64EEENSA_ILi128EEENSA_ILi32EEEEEENS_6half_tENS5_IJSB_llEEESJ_SK_NS4_8TiledMMAINS4_8MMA_AtomIJNS4_4SM904GMMA26MMA_64x128x16_F32F16F16_SSILNSO_5MajorE1ELSQ_1ELNSO_7ScaleInE1ELSR_1EEEEEENS4_6LayoutISC_NS5_IJNSA_ILi0EEESV_SV_EEEEENS5_IJNS4_10UnderscoreESY_SY_EEEEENS4_13SM90_TMA_LOADENS4_14ComposedLayoutINS4_7SwizzleILi3ELi4ELi3EEENS4_18smem_ptr_flag_bitsILi16EEENSU_INS5_IJSF_NSA_ILi8EEEEEENS5_IJSB_SF_EEEEEEEvNS4_8identityES11_S1B_vS1C_EENS_8epilogue10collective6detail29Sm90TmaWarpSpecializedAdapterINS1F_15DefaultEpilogueISJ_NS5_IJlSB_lEEES1J_NS1E_6thread17LinearCombinationISJ_Li1EffLNS1K_9ScaleType4KindE0ELNS_15FloatRoundStyleE2ESJ_EENS1_15EpilogueDefaultEEEEEvvEEEEvNT_6ParamsE,@"STO_CUDA_ENTRY STV_DEFAULT"
_ZN7cutlass13device_kernelINS_4gemm6kernel13GemmUniversalIN4cute5tupleIJiiiiEEENS1_10collective13CollectiveMmaINS1_34MainloopSm90TmaGmmaWarpSpecializedILi18ENS5_IJNS4_1CILi1EEESB_SB_EEENS1_32KernelTmaWarpSpecializedPingpongEEENS5_IJNSA_ILi64EEENSA_ILi128EEENSA_ILi32EEEEEENS_6half_tENS5_IJSB_llEEESJ_SK_NS4_8TiledMMAINS4_8MMA_AtomIJNS4_4SM904GMMA26MMA_64x128x16_F32F16F16_SSILNSO_5MajorE1ELSQ_1ELNSO_7ScaleInE1ELSR_1EEEEEENS4_6LayoutISC_NS5_IJNSA_ILi0EEESV_SV_EEEEENS5_IJNS4_10UnderscoreESY_SY_EEEEENS4_13SM90_TMA_LOADENS4_14ComposedLayoutINS4_7SwizzleILi3ELi4ELi3EEENS4_18smem_ptr_flag_bitsILi16EEENSU_INS5_IJSF_NSA_ILi8EEEEEENS5_IJSB_SF_EEEEEEEvNS4_8identityES11_S1B_vS1C_EENS_8epilogue10collective6detail29Sm90TmaWarpSpecializedAdapterINS1F_15DefaultEpilogueISJ_NS5_IJlSB_lEEES1J_NS1E_6thread17LinearCombinationISJ_Li1EffLNS1K_9ScaleType4KindE0ELNS_15FloatRoundStyleE2ESJ_EENS1_15EpilogueDefaultEEEEEvvEEEEvNT_6ParamsE:
[----:B------:R-:W0:Y:S02]  /*0000*/  LDC R1, c[0x0][0x28] ;  /* 0x00000a00ff017b82 */ /* 0x000e240000000800 */
[----:B0-----:R-:W-:Y:S01]  /*0010*/  VIADD R1, R1, 0xfffffff8 ;  /* 0xfffffff801017836 */ /* 0x001fe20000000000 */
[----:B------:R-:W0:Y:S01]  /*0020*/  S2R R4, SR_TID.X ;  /* 0x0000000000047919 */ /* 0x000e220000002100 */
[----:B------:R-:W-:Y:S01]  /*0030*/  ELECT P0, URZ, PT ;  /* 0x00000000003f782f */ /* 0x000fe20003800000 */
[----:B------:R-:W-:Y:S01]  /*0040*/  BSSY B0, `(.L_x_0) ;  /* 0x000000f000007945 */ /* 0x000fe20003800000 */
[--C-:B0-----:R-:W-:Y:S02]  /*0050*/  SHF.R.U32.HI R0, RZ, 0x5, R4.reuse ;  /* 0x00000005ff007819 */ /* 0x101fe40000011604 */
[----:B------:R-:W-:-:S03]  /*0060*/  SHF.R.U32.HI R5, RZ, 0x7, R4 ;  /* 0x00000007ff057819 */ /* 0x000fc60000011604 */
[----:B------:R-:W0:Y:S04]  /*0070*/  SHFL.IDX PT, R2, R0, RZ, 0x1f ;  /* 0x00001fff00027589 */ /* 0x000e2800000e0000 */
[----:B------:R1:W2:Y:S01]  /*0080*/  SHFL.IDX PT, R8, R5, RZ, 0x1f ;  /* 0x00001fff05087589 */ /* 0x0002a200000e0000 */
[----:B0-----:R-:W-:-:S13]  /*0090*/  ISETP.NE.OR P0, PT, R2, RZ, !P0 ;  /* 0x000000ff0200720c */ /* 0x001fda0004705670 */
[----:B-12---:R-:W-:Y:S05]  /*00a0*/  @P0 BRA `(.L_x_1) ;  /* 0x0000000000200947 */ /* 0x006fea0003800000 */
[----:B------:R-:W-:Y:S02]  /*00b0*/  ULDC.64 UR4, c[0x0][0x198] ;  /* 0x0000660000047ab9 */ /* 0x000fe40000000a00 */
[----:B------:R-:W-:Y:S02]  /*00c0*/  UIADD3 UR6, UP0, UR4, 0xf0, URZ ;  /* 0x000000f004067890 */ /* 0x000fe4000ff1e03f */
[----:B------:R-:W-:Y:S02]  /*00d0*/  UIADD3 UR4, UP1, UR4, 0x1f0, URZ ;  /* 0x000001f004047890 */ /* 0x000fe4000ff3e03f */
[----:B------:R-:W-:Y:S02]  /*00e0*/  UIADD3.X UR7, URZ, UR5, URZ, UP0, !UPT ;  /* 0x000000053f077290 */ /* 0x000fe400087fe43f */
[----:B------:R-:W-:-:S07]  /*00f0*/  UIADD3.X UR5, URZ, UR5, URZ, UP1, !UPT ;  /* 0x000000053f057290 */ /* 0x000fce0008ffe43f */
[----:B------:R0:W-:Y:S02]  /*0100*/  UTMACCTL.PF [UR6] ;  /* 0x00000000060079b9 */ /* 0x0001e40008040000 */
[----:B------:R0:W-:Y:S02]  /*0110*/  UTMACCTL.PF [UR4] ;  /* 0x00000000040079b9 */ /* 0x0001e40008040000 */
[----:B0-----:R-:W-:Y:S01]  /*0120*/  NOP ;  /* 0x0000000000007918 */ /* 0x001fe20000000000 */
.L_x_1:
[----:B------:R-:W-:Y:S05]  /*0130*/  BSYNC B0 ;  /* 0x0000000000007941 */ /* 0x000fea0003800000 */
.L_x_0:
[----:B------:R-:W0:Y:S02]  /*0140*/  SHFL.IDX PT, R3, R0, RZ, 0x1f ;  /* 0x00001fff00037589 */ /* 0x000e2400000e0000 */
[----:B0-----:R-:W-:-:S13]  /*0150*/  ISETP.NE.AND P0, PT, R3, RZ, PT ;  /* 0x000000ff0300720c */ /* 0x001fda0003f05270 */
[----:B------:R-:W-:Y:S05]  /*0160*/  @P0 BRA `(.L_x_2) ;  /* 0x0000000000d40947 */ /* 0x000fea0003800000 */
[----:B------:R-:W-:Y:S01]  /*0170*/  ELECT P0, URZ, PT ;  /* 0x00000000003f782f */ /* 0x000fe20003800000 */
[----:B------:R-:W-:-:S12]  /*0180*/  BSSY B0, `(.L_x_2) ;  /* 0x0000033000007945 */ /* 0x000fd80003800000 */
[----:B------:R-:W-:Y:S05]  /*0190*/  @!P0 BRA `(.L_x_3) ;  /* 0x0000000000c48947 */ /* 0x000fea0003800000 */
[----:B------:R-:W0:Y:S01]  /*01a0*/  S2UR UR8, SR_CgaCtaId ;  /* 0x00000000000879c3 */ /* 0x000e220000008800 */
[----:B------:R-:W-:Y:S01]  /*01b0*/  UMOV UR4, 0x400 ;  /* 0x0000040000047882 */ /* 0x000fe20000000000 */
[----:B------:R-:W-:Y:S01]  /*01c0*/  UMOV UR5, 0x1 ;  /* 0x0000000100057882 */ /* 0x000fe20000000000 */
[----:B------:R-:W-:Y:S02]  /*01d0*/  UMOV UR6, 0x80 ;  /* 0x0000008000067882 */ /* 0x000fe40000000000 */
[----:B------:R-:W-:-:S04]  /*01e0*/  UIADD3 UR6, -UR6, 0x100000, URZ ;  /* 0x0010000006067890 */ /* 0x000fc8000fffe13f */
[----:B------:R-:W-:Y:S02]  /*01f0*/  USHF.L.U32 UR7, UR6, 0xb, URZ ;  /* 0x0000000b06077899 */ /* 0x000fe4000800063f */
[----:B------:R-:W-:Y:S02]  /*0200*/  USHF.L.U32 UR6, UR6, 0x1, URZ ;  /* 0x0000000106067899 */ /* 0x000fe4000800063f */
[----:B0-----:R-:W-:Y:S02]  /*0210*/  ULEA UR8, UR8, UR4, 0x18 ;  /* 0x0000000408087291 */ /* 0x001fe4000f8ec03f */
[----:B------:R-:W-:-:S04]  /*0220*/  UIADD3 UR4, -UR5, 0x100000, URZ ;  /* 0x0010000005047890 */ /* 0x000fc8000fffe13f */
[----:B------:R-:W-:Y:S02]  /*0230*/  USHF.L.U32 UR5, UR4, 0xb, URZ ;  /* 0x0000000b04057899 */ /* 0x000fe4000800063f */
[----:B------:R-:W-:Y:S01]  /*0240*/  USHF.L.U32 UR4, UR4, 0x1, URZ ;  /* 0x0000000104047899 */ /* 0x000fe2000800063f */
[----:B------:R-:W0:Y:S11]  /*0250*/  FENCE.VIEW.ASYNC.S ;  /* 0x00000000000073c6 */ /* 0x000e360000000000 */
[----:B0-----:R0:W1:Y:S01]  /*0260*/  SYNCS.EXCH.64 URZ, [UR8], UR4 ;  /* 0x00000004083f75b2 */ /* 0x0010620008000100 */
[----:B------:R0:W2:Y:S01]  /*0270*/  SYNCS.EXCH.64 URZ, [UR8+0x90], UR6 ;  /* 0x00009006083f75b2 */ /* 0x0000a20008000100 */
[----:B------:R0:W3:Y:S01]  /*0280*/  SYNCS.EXCH.64 URZ, [UR8+0x8], UR4 ;  /* 0x00000804083f75b2 */ /* 0x0000e20008000100 */
[----:B------:R0:W4:Y:S01]  /*0290*/  SYNCS.EXCH.64 URZ, [UR8+0x98], UR6 ;  /* 0x00009806083f75b2 */ /* 0x0001220008000100 */
[----:B------:R0:W0:Y:S01]  /*02a0*/  SYNCS.EXCH.64 URZ, [UR8+0x10], UR4 ;  /* 0x00001004083f75b2 */ /* 0x0000220008000100 */
        /* <DEDUP_REMOVED lines=31> */
[----:B-1234-:R-:W-:Y:S01]  /*04a0*/  NOP ;  /* 0x0000000000007918 */ /* 0x01efe20000000000 */
.L_x_3:
[----:B0-----:R-:W-:Y:S05]  /*04b0*/  BSYNC B0 ;  /* 0x0000000000007941 */ /* 0x001fea0003800000 */
.L_x_2:
[----:B------:R-:W0:Y:S01]  /*04c0*/  SHFL.IDX PT, R6, R0, RZ, 0x1f ;  /* 0x00001fff00067589 */ /* 0x000e2200000e0000 */
[----:B------:R-:W-:Y:S01]  /*04d0*/  ELECT P0, URZ, PT ;  /* 0x00000000003f782f */ /* 0x000fe20003800000 */
[----:B------:R-:W-:Y:S01]  /*04e0*/  NOP ;  /* 0x0000000000007918 */ /* 0x000fe20000000000 */
[----:B------:R-:W-:Y:S01]  /*04f0*/  ELECT P1, URZ, PT ;  /* 0x00000000003f782f */ /* 0x000fe20003820000 */
[----:B------:R-:W1:Y:S01]  /*0500*/  SHFL.IDX PT, R3, R0, RZ, 0x1f ;  /* 0x00001fff00037589 */ /* 0x000e6200000e0000 */
[----:B------:R-:W-:Y:S01]  /*0510*/  UMOV UR4, 0x20 ;  /* 0x0000002000047882 */ /* 0x000fe20000000000 */
[----:B------:R-:W-:Y:S01]  /*0520*/  UMOV UR11, 0x80 ;  /* 0x00000080000b7882 */ /* 0x000fe20000000000 */
[----:B------:R-:W-:Y:S01]  /*0530*/  NOP ;  /* 0x0000000000007918 */ /* 0x000fe20000000000 */
[C---:B------:R-:W-:Y:S01]  /*0540*/  VIADD R33, R8.reuse, 0xffffffff ;  /* 0xffffffff08217836 */ /* 0x040fe20000000000 */
[----:B------:R-:W2:Y:S01]  /*0550*/  SHFL.IDX PT, R5, R5, RZ, 0x1f ;  /* 0x00001fff05057589 */ /* 0x000ea200000e0000 */
[----:B------:R-:W-:Y:S01]  /*0560*/  ULDC.64 UR36, c[0x0][0x208] ;  /* 0x0000820000247ab9 */ /* 0x000fe20000000a00 */
[----:B------:R-:W-:-:S02]  /*0570*/  ISETP.NE.AND P2, PT, R8, RZ, PT ;  /* 0x000000ff0800720c */ /* 0x000fc40003f45270 */
[----:B------:R-:W-:Y:S02]  /*0580*/  ISETP.GE.U32.AND P3, PT, R33, 0x2, PT ;  /* 0x000000022100780c */ /* 0x000fe40003f66070 */
[----:B0-----:R-:W-:Y:S02]  /*0590*/  ISETP.NE.OR P0, PT, R6, RZ, !P0 ;  /* 0x000000ff0600720c */ /* 0x001fe40004705670 */
[----:B-1----:R-:W-:Y:S02]  /*05a0*/  ISETP.NE.OR P1, PT, R3, RZ, !P1 ;  /* 0x000000ff0300720c */ /* 0x002fe40004f25670 */
[----:B------:R-:W-:-:S04]  /*05b0*/  SHF.R.S32.HI R3, RZ, 0x1f, R2 ;  /* 0x0000001fff037819 */ /* 0x000fc80000011402 */
[----:B------:R-:W-:-:S05]  /*05c0*/  LEA.HI R3, R3, R2, RZ, 0x2 ;  /* 0x0000000203037211 */ /* 0x000fca00078f10ff */
[----:B------:R-:W-:Y:S01]  /*05d0*/  VOTEU.ALL UP0, P0 ;  /* 0x00000000003f7886 */ /* 0x000fe20000000000 */
[----:B------:R-:W-:Y:S01]  /*05e0*/  LOP3.LUT R3, R3, 0xfffffffc, RZ, 0xc0, !PT ;  /* 0xfffffffc03037812 */ /* 0x000fe200078ec0ff */
[----:B------:R-:W-:-:S03]  /*05f0*/  VOTEU.ALL UP1, P1 ;  /* 0x00000000003f7886 */ /* 0x000fc60000820000 */
[----:B------:R-:W0:Y:S01]  /*0600*/  @!UP0 S2UR UR7, SR_CgaCtaId ;  /* 0x00000000000789c3 */ /* 0x000e220000008800 */
[----:B------:R-:W-:Y:S01]  /*0610*/  @!UP0 UMOV UR6, 0x400 ;  /* 0x0000040000068882 */ /* 0x000fe20000000000 */
[----:B------:R-:W-:-:S04]  /*0620*/  @!UP0 UIADD3 UR4, -UR4, 0x100000, URZ ;  /* 0x0010000004048890 */ /* 0x000fc8000fffe13f */
[----:B------:R-:W-:Y:S02]  /*0630*/  @!UP0 USHF.L.U32 UR5, UR4, 0xb, URZ ;  /* 0x0000000b04058899 */ /* 0x000fe4000800063f */
[----:B------:R-:W-:Y:S01]  /*0640*/  @!UP0 USHF.L.U32 UR4, UR4, 0x1, URZ ;  /* 0x0000000104048899 */ /* 0x000fe2000800063f */
[----:B------:R-:W-:Y:S01]  /*0650*/  IMAD.IADD R0, R2, 0x1, -R3 ;  /* 0x0000000102007824 */ /* 0x000fe200078e0a03 */
[----:B------:R-:W-:Y:S01]  /*0660*/  @!UP1 UMOV UR9, 0x400 ;  /* 0x0000040000099882 */ /* 0x000fe20000000000 */
[----:B------:R-:W-:Y:S01]  /*0670*/  VOTEU.ALL UP2, P1 ;  /* 0x00000000003f7886 */ /* 0x000fe20000840000 */
[----:B------:R-:W-:Y:S01]  /*0680*/  VOTEU.ALL UP3, P1 ;  /* 0x00000000003f7886 */ /* 0x000fe20000860000 */
[----:B------:R-:W-:Y:S01]  /*0690*/  VOTEU.ALL UP4, P1 ;  /* 0x00000000003f7886 */ /* 0x000fe20000880000 */
[----:B------:R-:W1:Y:S01]  /*06a0*/  @!UP1 S2UR UR10, SR_CgaCtaId ;  /* 0x00000000000a99c3 */ /* 0x000e620000008800 */
[----:B------:R-:W-:Y:S01]  /*06b0*/  VOTEU.ALL UP5, P1 ;  /* 0x00000000003f7886 */ /* 0x000fe200008a0000 */
[----:B------:R-:W-:-:S04]  /*06c0*/  SHF.R.S32.HI R3, RZ, 0x1f, R4 ;  /* 0x0000001fff037819 */ /* 0x000fc80000011404 */
[----:B------:R-:W-:-:S04]  /*06d0*/  LEA.HI R3, R3, R4, RZ, 0x7 ;  /* 0x0000000403037211 */ /* 0x000fc800078f38ff */
[----:B------:R-:W-:-:S05]  /*06e0*/  LOP3.LUT R3, R3, 0xffffff80, RZ, 0xc0, !PT ;  /* 0xffffff8003037812 */ /* 0x000fca00078ec0ff */
[----:B------:R-:W-:Y:S01]  /*06f0*/  IMAD.IADD R3, R4, 0x1, -R3 ;  /* 0x0000000104037824 */ /* 0x000fe200078e0a03 */
[----:B0-----:R-:W-:Y:S02]  /*0700*/  @!UP0 ULEA UR8, UR7, UR6, 0x18 ;  /* 0x0000000607088291 */ /* 0x001fe4000f8ec03f */
[----:B------:R-:W-:-:S04]  /*0710*/  @!UP1 UIADD3 UR6, -UR11, 0x100000, URZ ;  /* 0x001000000b069890 */ /* 0x000fc8000fffe13f */
[----:B------:R-:W-:Y:S02]  /*0720*/  @!UP1 USHF.L.U32 UR7, UR6, 0xb, URZ ;  /* 0x0000000b06079899 */ /* 0x000fe4000800063f */
[----:B------:R-:W-:Y:S01]  /*0730*/  @!UP1 USHF.L.U32 UR6, UR6, 0x1, URZ ;  /* 0x0000000106069899 */ /* 0x000fe2000800063f */
[----:B------:R-:W-:Y:S01]  /*0740*/  VOTEU.ALL UP0, P0 ;  /* 0x00000000003f7886 */ /* 0x000fe20000000000 */
[----:B-1----:R-:W-:Y:S01]  /*0750*/  @!UP1 ULEA UR9, UR10, UR9, 0x18 ;  /* 0x000000090a099291 */ /* 0x002fe2000f8ec03f */
[----:B------:R-:W-:Y:S02]  /*0760*/  VOTEU.ALL UP1, P0 ;  /* 0x00000000003f7886 */ /* 0x000fe40000020000 */
[----:B------:R-:W-:Y:S01]  /*0770*/  ULDC.64 UR10, c[0x0][0x598] ;  /* 0x00016600000a7ab9 */ /* 0x000fe20000000a00 */
[----:B------:R-:W-:Y:S01]  /*0780*/  ISETP.NE.AND P0, PT, R0, 0x3, PT ;  /* 0x000000030000780c */ /* 0x000fe20003f05270 */
[----:B------:R-:W0:Y:S02]  /*0790*/  FENCE.VIEW.ASYNC.S ;  /* 0x00000000000073c6 */ /* 0x000e240000000000 */
[----:B0-----:R0:W1:Y:S01]  /*07a0*/  @!UP0 SYNCS.EXCH.64 URZ, [UR8+0x150], UR4 ;  /* 0x00015004083f85b2 */ /* 0x0010620008000100 */
[----:B------:R-:W-:-:S02]  /*07b0*/  ISETP.NE.U32.AND P1, PT, RZ, UR10, PT ;  /* 0x0000000aff007c0c */ /* 0x000fc4000bf25070 */
[----:B------:R-:W-:Y:S02]  /*07c0*/  ISETP.EQ.OR P0, PT, R0, RZ, !P0 ;  /* 0x000000ff0000720c */ /* 0x000fe40004702670 */
[----:B------:R-:W-:Y:S02]  /*07d0*/  ISETP.NE.AND.EX P1, PT, RZ, UR11, PT, P1 ;  /* 0x0000000bff007c0c */ /* 0x000fe4000bf25310 */
[----:B------:R-:W-:-:S04]  /*07e0*/  ISETP.EQ.AND P0, PT, R8, RZ, P0 ;  /* 0x000000ff0800720c */ /* 0x000fc80000702270 */
[----:B------:R-:W-:-:S04]  /*07f0*/  SEL R16, RZ, 0x1, !P0 ;  /* 0x00000001ff107807 */ /* 0x000fc80004000000 */
[----:B------:R-:W-:Y:S01]  /*0800*/  SEL R16, R16, 0x2, P3 ;  /* 0x0000000210107807 */ /* 0x000fe20001800000 */
[----:B------:R0:W1:Y:S01]  /*0810*/  @!UP1 SYNCS.EXCH.64 URZ, [UR8+0x158], UR4 ;  /* 0x00015804083f95b2 */ /* 0x0000620008000100 */
[----:B------:R-:W-:Y:S01]  /*0820*/  NOP ;  /* 0x0000000000007918 */ /* 0x000fe20000000000 */
[----:B------:R0:W1:Y:S01]  /*0830*/  @!UP2 SYNCS.EXCH.64 URZ, [UR9+0x130], UR6 ;  /* 0x00013006093fa5b2 */ /* 0x0000620008000100 */
[----:B------:R0:W1:Y:S01]  /*0840*/  @!UP3 SYNCS.EXCH.64 URZ, [UR9+0x138], UR6 ;  /* 0x00013806093fb5b2 */ /* 0x0000620008000100 */
[----:B------:R0:W1:Y:S01]  /*0850*/  @!UP4 SYNCS.EXCH.64 URZ, [UR9+0x140], UR6 ;  /* 0x00014006093fc5b2 */ /* 0x0000620008000100 */
[----:B------:R0:W1:Y:S01]  /*0860*/  @!UP5 SYNCS.EXCH.64 URZ, [UR9+0x148], UR6 ;  /* 0x00014806093fd5b2 */ /* 0x0000620008000100 */
[----:B------:R-:W-:Y:S01]  /*0870*/  NOP ;  /* 0x0000000000007918 */ /* 0x000fe20000000000 */
[----:B-1----:R-:W-:Y:S06]  /*0880*/  BAR.SYNC.DEFER_BLOCKING 0x0 ;  /* 0x0000000000007b1d */ /* 0x002fec0000010000 */
[----:B0-2---:R-:W-:Y:S05]  /*0890*/  @!P1 BRA `(.L_x_4) ;  /* 0x00000000001c9947 */ /* 0x005fea0003800000 */
[----:B------:R-:W0:Y:S02]  /*08a0*/  LDC.64 R6, c[0x0][0x598] ;  /* 0x00016600ff067b82 */ /* 0x000e240000000a00 */
[----:B0-----:R-:W2:Y:S02]  /*08b0*/  LDG.E.64 R6, desc[UR36][R6.64] ;  /* 0x0000002406067981 */ /* 0x001ea4000c1e1b00 */
[----:B--2---:R-:W-:-:S04]  /*08c0*/  ISETP.NE.U32.AND P0, PT, R6, RZ, PT ;  /* 0x000000ff0600720c */ /* 0x004fc80003f05070 */
[----:B------:R-:W-:-:S13]  /*08d0*/  ISETP.NE.AND.EX P0, PT, R7, RZ, PT, P0 ;  /* 0x000000ff0700720c */ /* 0x000fda0003f05300 */
[----:B------:R-:W-:Y:S05]  /*08e0*/  @!P0 BRA `(.L_x_4) ;  /* 0x0000000000088947 */ /* 0x000fea0003800000 */
[----:B------:R1:W5:Y:S01]  /*08f0*/  LD.E R88, desc[UR36][R6.64] ;  /* 0x0000002406587980 */ /* 0x000362000c101900 */
[----:B------:R-:W-:Y:S05]  /*0900*/  BRA `(.L_x_5) ;  /* 0x0000000000247947 */ /* 0x000fea0003800000 */
.L_x_4:
[----:B------:R-:W-:Y:S02]  /*0910*/  ULDC.64 UR4, c[0x0][0x588] ;  /* 0x0001620000047ab9 */ /* 0x000fe40000000a00 */
[----:B------:R-:W-:-:S04]  /*0920*/  ISETP.NE.U32.AND P0, PT, RZ, UR4, PT ;  /* 0x00000004ff007c0c */ /* 0x000fc8000bf05070 */
[----:B------:R-:W-:-:S13]  /*0930*/  ISETP.NE.AND.EX P0, PT, RZ, UR5, PT, P0 ;  /* 0x00000005ff007c0c */ /* 0x000fda000bf05300 */
[----:B------:R-:W-:Y:S05]  /*0940*/  @!P0 BRA `(.L_x_6) ;  /* 0x00000000000c8947 */ /* 0x000fea0003800000 */
[----:B------:R-:W0:Y:S02]  /*0950*/  LDC.64 R88, c[0x0][0x588] ;  /* 0x00016200ff587b82 */ /* 0x000e240000000a00 */
[----:B0-----:R0:W5:Y:S01]  /*0960*/  LDG.E R88, desc[UR36][R88.64] ;  /* 0x0000002458587981 */ /* 0x001162000c1e1900 */
[----:B------:R-:W-:Y:S05]  /*0970*/  BRA `(.L_x_5) ;  /* 0x0000000000087947 */ /* 0x000fea0003800000 */
.L_x_6:
[----:B------:R-:W-:Y:S02]  /*0980*/  ULDC UR4, c[0x0][0x580] ;  /* 0x0001600000047ab9 */ /* 0x000fe40000000800 */
[----:B------:R-:W-:-:S07]  /*0990*/  IMAD.U32 R88, RZ, RZ, UR4 ;  /* 0x00000004ff587e24 */ /* 0x000fce000f8e00ff */
.L_x_5:
[----:B------:R-:W-:Y:S02]  /*09a0*/  ULDC.64 UR4, c[0x0][0x5a0] ;  /* 0x0001680000047ab9 */ /* 0x000fe40000000a00 */
[----:B------:R-:W-:-:S04]  /*09b0*/  ISETP.NE.U32.AND P0, PT, RZ, UR4, PT ;  /* 0x00000004ff007c0c */ /* 0x000fc8000bf05070 */
[----:B------:R-:W-:-:S13]  /*09c0*/  ISETP.NE.AND.EX P0, PT, RZ, UR5, PT, P0 ;  /* 0x00000005ff007c0c */ /* 0x000fda000bf05300 */
[----:B------:R-:W-:Y:S05]  /*09d0*/  @!P0 BRA `(.L_x_7) ;  /* 0x00000000001c8947 */ /* 0x000fea0003800000 */
[----:B-1----:R-:W1:Y:S02]  /*09e0*/  LDC.64 R6, c[0x0][0x5a0] ;  /* 0x00016800ff067b82 */ /* 0x002e640000000a00 */
[----:B-1----:R-:W2:Y:S02]  /*09f0*/  LDG.E.64 R6, desc[UR36][R6.64] ;  /* 0x0000002406067981 */ /* 0x002ea4000c1e1b00 */
[----:B--2---:R-:W-:-:S04]  /*0a00*/  ISETP.NE.U32.AND P0, PT, R6, RZ, PT ;  /* 0x000000ff0600720c */ /* 0x004fc80003f05070 */
[----:B------:R-:W-:-:S13]  /*0a10*/  ISETP.NE.AND.EX P0, PT, R7, RZ, PT, P0 ;  /* 0x000000ff0700720c */ /* 0x000fda0003f05300 */
[----:B------:R-:W-:Y:S05]  /*0a20*/  @!P0 BRA `(.L_x_7) ;  /* 0x0000000000088947 */ /* 0x000fea0003800000 */
[----:B0-----:R2:W5:Y:S01]  /*0a30*/  LD.E R89, desc[UR36][R6.64] ;  /* 0x0000002406597980 */ /* 0x001562000c101900 */
[----:B------:R-:W-:Y:S05]  /*0a40*/  BRA `(.L_x_8) ;  /* 0x0000000000247947 */ /* 0x000fea0003800000 */
.L_x_7:
[----:B------:R-:W-:Y:S02]  /*0a50*/  ULDC.64 UR4, c[0x0][0x590] ;  /* 0x0001640000047ab9 */ /* 0x000fe40000000a00 */
[----:B------:R-:W-:-:S04]  /*0a60*/  ISETP.NE.U32.AND P0, PT, RZ, UR4, PT ;  /* 0x00000004ff007c0c */ /* 0x000fc8000bf05070 */
[----:B------:R-:W-:-:S13]  /*0a70*/  ISETP.NE.AND.EX P0, PT, RZ, UR5, PT, P0 ;  /* 0x00000005ff007c0c */ /* 0x000fda000bf05300 */
[----:B------:R-:W-:Y:S05]  /*0a80*/  @!P0 BRA `(.L_x_9) ;  /* 0x00000000000c8947 */ /* 0x000fea0003800000 */
[----:B-1----:R-:W0:Y:S02]  /*0a90*/  LDC.64 R6, c[0x0][0x590] ;  /* 0x00016400ff067b82 */ /* 0x002e240000000a00 */
[----:B0-----:R0:W5:Y:S01]  /*0aa0*/  LDG.E R89, desc[UR36][R6.64] ;  /* 0x0000002406597981 */ /* 0x001162000c1e1900 */
[----:B------:R-:W-:Y:S05]  /*0ab0*/  BRA `(.L_x_8) ;  /* 0x0000000000087947 */ /* 0x000fea0003800000 */
.L_x_9:
[----:B------:R-:W-:Y:S02]  /*0ac0*/  ULDC UR4, c[0x0][0x584] ;  /* 0x0001610000047ab9 */ /* 0x000fe40000000800 */
[----:B0-----:R-:W-:-:S07]  /*0ad0*/  IMAD.U32 R89, RZ, RZ, UR4 ;  /* 0x00000004ff597e24 */ /* 0x001fce000f8e00ff */
.L_x_8:
[----:B------:R-:W3:Y:S01]  /*0ae0*/  LDC R2, c[0x0][0x65c] ;  /* 0x00019700ff027b82 */ /* 0x000ee20000000800 */
[----:B------:R-:W4:Y:S01]  /*0af0*/  S2R R14, SR_CTAID.Y ;  /* 0x00000000000e7919 */ /* 0x000f220000002600 */
[----:B------:R-:W-:Y:S01]  /*0b00*/  ULDC UR6, c[0x0][0x28c] ;  /* 0x0000a30000067ab9 */ /* 0x000fe20000000800 */
[----:B------:R-:W-:Y:S01]  /*0b10*/  ISETP.NE.AND P0, PT, R8, 0x2, PT ;  /* 0x000000020800780c */ /* 0x000fe20003f05270 */
[----:B------:R-:W-:Y:S01]  /*0b20*/  UIADD3 UR6, UR6, 0x1f, URZ ;  /* 0x0000001f06067890 */ /* 0x000fe2000fffe03f */
[----:B012---:R-:W0:Y:S01]  /*0b30*/  S2R R6, SR_CTAID.X ;  /* 0x0000000000067919 */ /* 0x007e220000002500 */
[----:B------:R-:W-:Y:S01]  /*0b40*/  IMAD.MOV.U32 R7, RZ, RZ, RZ ;  /* 0x000000ffff077224 */ /* 0x000fe200078e00ff */
[----:B------:R-:W-:Y:S01]  /*0b50*/  UMOV UR38, URZ ;  /* 0x0000003f00267c82 */ /* 0x000fe20008000000 */
[----:B------:R-:W-:Y:S01]  /*0b60*/  USHF.R.S32.HI UR7, URZ, 0x1f, UR6 ;  /* 0x0000001f3f077899 */ /* 0x000fe20008011406 */
[----:B------:R-:W-:Y:S01]  /*0b70*/  UMOV UR39, URZ ;  /* 0x0000003f00277c82 */ /* 0x000fe20008000000 */
[----:B------:R-:W-:-:S02]  /*0b80*/  ULDC.64 UR8, c[0x0][0x650] ;  /* 0x0001940000087ab9 */ /* 0x000fc40000000a00 */
[----:B------:R-:W-:-:S04]  /*0b90*/  ULEA.HI UR7, UR7, UR6, URZ, 0x5 ;  /* 0x0000000607077291 */ /* 0x000fc8000f8f283f */
[----:B------:R-:W-:Y:S01]  /*0ba0*/  USHF.R.S32.HI UR40, URZ, 0x5, UR7 ;  /* 0x000000053f287899 */ /* 0x000fe20008011407 */
[----:B---3--:R-:W-:-:S13]  /*0bb0*/  ISETP.NE.AND P1, PT, R2, 0x1, PT ;  /* 0x000000010200780c */ /* 0x008fda0003f25270 */
[----:B------:R-:W0:Y:S01]  /*0bc0*/  @P1 LDC R19, c[0x0][0x10] ;  /* 0x00000400ff131b82 */ /* 0x000e220000000800 */
[----:B----4-:R-:W-:Y:S02]  /*0bd0*/  @P1 IMAD.MOV.U32 R8, RZ, RZ, R14 ;  /* 0x000000ffff081224 */ /* 0x010fe400078e000e */
[----:B------:R-:W-:Y:S02]  /*0be0*/  @P1 IMAD.MOV.U32 R9, RZ, RZ, RZ ;  /* 0x000000ffff091224 */ /* 0x000fe400078e00ff */
[----:B------:R-:W-:-:S03]  /*0bf0*/  @P1 IMAD.MOV.U32 R17, RZ, RZ, RZ ;  /* 0x000000ffff111224 */ /* 0x000fc600078e00ff */
[----:B------:R-:W1:Y:S01]  /*0c00*/  @!P1 LDC R11, c[0x0][0xc] ;  /* 0x00000300ff0b9b82 */ /* 0x000e620000000800 */
[----:B------:R-:W-:Y:S01]  /*0c10*/  ULDC UR4, c[0x0][0xc] ;  /* 0x0000030000047ab9 */ /* 0x000fe20000000800 */
[----:B------:R-:W-:Y:S02]  /*0c20*/  ULDC UR5, c[0x0][0x10] ;  /* 0x0000040000057ab9 */ /* 0x000fe40000000800 */
[----:B------:R-:W-:-:S04]  /*0c30*/  UIMAD.WIDE.U32 UR4, UR4, UR5, URZ ;  /* 0x00000005040472a5 */ /* 0x000fc8000f8e003f */
[----:B------:R-:W2:Y:S01]  /*0c40*/  LDC R2, c[0x0][0x14] ;  /* 0x00000500ff027b82 */ /* 0x000ea20000000800 */
[----:B0-----:R-:W-:-:S04]  /*0c50*/  @P1 IMAD.WIDE.U32 R18, R6, R19, R8 ;  /* 0x0000001306121225 */ /* 0x001fc800078e0008 */
[----:B------:R-:W-:Y:S02]  /*0c60*/  @P1 IMAD.IADD R17, R19, 0x1, R17 ;  /* 0x0000000113111824 */ /* 0x000fe400078e0211 */
[----:B-1----:R-:W-:-:S04]  /*0c70*/  @!P1 IMAD.WIDE.U32 R8, R11, R14, R6 ;  /* 0x0000000e0b089225 */ /* 0x002fc800078e0006 */
[----:B------:R-:W-:Y:S02]  /*0c80*/  @!P1 IMAD.MOV.U32 R18, RZ, RZ, R8 ;  /* 0x000000ffff129224 */ /* 0x000fe400078e0008 */
[----:B------:R-:W-:Y:S02]  /*0c90*/  @!P1 IMAD.MOV.U32 R17, RZ, RZ, R9 ;  /* 0x000000ffff119224 */ /* 0x000fe400078e0009 */
[----:B--2---:R-:W-:-:S04]  /*0ca0*/  IMAD.WIDE.U32 R12, R2, UR4, RZ ;  /* 0x00000004020c7c25 */ /* 0x004fc8000f8e00ff */
[----:B------:R-:W-:Y:S01]  /*0cb0*/  IMAD R23, R2, UR5, RZ ;  /* 0x0000000502177c24 */ /* 0x000fe2000f8e02ff */
[----:B------:R0:W-:Y:S03]  /*0cc0*/  STL.64 [R1], R12 ;  /* 0x0000000c01007387 */ /* 0x0001e60000100a00 */
[----:B------:R-:W-:Y:S01]  /*0cd0*/  IMAD.IADD R23, R13, 0x1, R23 ;  /* 0x000000010d177824 */ /* 0x000fe200078e0217 */
[----:B------:R-:W-:Y:S06]  /*0ce0*/  @P0 BRA `(.L_x_10) ;  /* 0x0000000000200947 */ /* 0x000fec0003800000 */
[----:B------:R-:W-:Y:S01]  /*0cf0*/  UISETP.GE.U32.AND UP0, UPT, UR40, 0x12, UPT ;  /* 0x000000122800788c */ /* 0x000fe2000bf06070 */
[----:B------:R-:W-:Y:S01]  /*0d00*/  IADD3 R18, P0, R18, R12, RZ ;  /* 0x0000000c12127210 */ /* 0x000fe20007f1e0ff */
[----:B------:R-:W-:Y:S01]  /*0d10*/  UIMAD.WIDE.U32 UR4, UR40, 0x38e38e39, URZ ;  /* 0x38e38e39280478a5 */ /* 0x000fe2000f8e003f */
[----:B------:R-:W-:-:S03]  /*0d20*/  UMOV UR39, URZ ;  /* 0x0000003f00277c82 */ /* 0x000fc60008000000 */
[----:B------:R-:W-:Y:S01]  /*0d30*/  USHF.R.U32.HI UR4, URZ, 0x2, UR5 ;  /* 0x000000023f047899 */ /* 0x000fe20008011605 */
[----:B------:R-:W-:-:S03]  /*0d40*/  IMAD.X R17, R23, 0x1, R17, P0 ;  /* 0x0000000117117824 */ /* 0x000fc600000e0611 */
[----:B------:R-:W-:Y:S02]  /*0d50*/  UIMAD UR38, UR4, -0x12, UR40 ;  /* 0xffffffee042678a4 */ /* 0x000fe4000f8e0228 */
[----:B------:R-:W-:-:S12]  /*0d60*/  @UP0 ULOP3.LUT UR39, UR4, 0x1, URZ, 0xc0, !UPT ;  /* 0x0000000104270892 */ /* 0x000fd8000f8ec03f */
.L_x_10:
[----:B------:R-:W-:Y:S01]  /*0d70*/  ISETP.GE.U32.AND P0, PT, R18, UR8, PT ;  /* 0x0000000812007c0c */ /* 0x000fe2000bf06070 */
[----:B------:R-:W-:Y:S01]  /*0d80*/  IMAD.MOV.U32 R19, RZ, RZ, -0x1 ;  /* 0xffffffffff137424 */ /* 0x000fe200078e00ff */
[----:B------:R-:W-:Y:S01]  /*0d90*/  PRMT R8, RZ, 0x7610, R8 ;  /* 0x00007610ff087816 */ /* 0x000fe20000000008 */
[----:B------:R-:W-:Y:S01]  /*0da0*/  IMAD.MOV.U32 R22, RZ, RZ, -0x1 ;  /* 0xffffffffff167424 */ /* 0x000fe200078e00ff */
[----:B------:R-:W-:Y:S01]  /*0db0*/  ISETP.GE.U32.AND.EX P0, PT, R17, UR9, PT, P0 ;  /* 0x0000000911007c0c */ /* 0x000fe2000bf06100 */
[----:B------:R-:W-:-:S12]  /*0dc0*/  IMAD.MOV.U32 R2, RZ, RZ, -0x1 ;  /* 0xffffffffff027424 */ /* 0x000fd800078e00ff */
[----:B------:R-:W-:Y:S05]  /*0dd0*/  @P0 BRA `(.L_x_11) ;  /* 0x00000004005c0947 */ /* 0x000fea0003800000 */
[----:B------:R-:W1:Y:S01]  /*0de0*/  LDC.64 R20, c[0x0][0x628] ;  /* 0x00018a00ff147b82 */ /* 0x000e620000000a00 */
[----:B------:R-:W-:Y:S02]  /*0df0*/  IMAD.MOV.U32 R8, RZ, RZ, R18 ;  /* 0x000000ffff087224 */ /* 0x000fe400078e0012 */
[----:B------:R-:W-:-:S05]  /*0e00*/  IMAD.MOV.U32 R9, RZ, RZ, R17 ;  /* 0x000000ffff097224 */ /* 0x000fca00078e0011 */
[----:B------:R-:W2:Y:S08]  /*0e10*/  LDC R2, c[0x0][0x630] ;  /* 0x00018c00ff027b82 */ /* 0x000eb00000000800 */
[----:B------:R-:W3:Y:S01]  /*0e20*/  LDC.64 R24, c[0x0][0x620] ;  /* 0x00018800ff187b82 */ /* 0x000ee20000000a00 */
[----:B-1----:R-:W-:-:S04]  /*0e30*/  ISETP.NE.U32.AND P0, PT, R20, RZ, PT ;  /* 0x000000ff1400720c */ /* 0x002fc80003f05070 */
[----:B------:R-:W-:-:S13]  /*0e40*/  ISETP.NE.AND.EX P0, PT, R21, RZ, PT, P0 ;  /* 0x000000ff1500720c */ /* 0x000fda0003f05300 */
[----:B--23--:R-:W-:Y:S05]  /*0e50*/  @!P0 BRA `(.L_x_12) ;  /* 0x0000000000288947 */ /* 0x00cfea0003800000 */
[----:B0-----:R-:W0:Y:S02]  /*0e60*/  LDC R13, c[0x0][0x634] ;  /* 0x00018d00ff0d7b82 */ /* 0x001e240000000800 */
[----:B0-----:R-:W-:-:S05]  /*0e70*/  IADD3 R13, P0, R18, R13, RZ ;  /* 0x0000000d120d7210 */ /* 0x001fca0007f1e0ff */
[----:B------:R-:W-:-:S04]  /*0e80*/  IMAD.X R15, RZ, RZ, R17, P0 ;  /* 0x000000ffff0f7224 */ /* 0x000fc800000e0611 */
[----:B------:R-:W-:-:S04]  /*0e90*/  IMAD.WIDE.U32 R8, R15, R20, RZ ;  /* 0x000000140f087225 */ /* 0x000fc800078e00ff */
[----:B------:R-:W-:-:S04]  /*0ea0*/  IMAD.WIDE.U32 R10, P0, R13, R21, R8 ;  /* 0x000000150d0a7225 */ /* 0x000fc80007800008 */
[----:B------:R-:W-:-:S04]  /*0eb0*/  IMAD.WIDE.U32 R8, R13, R20, RZ ;  /* 0x000000140d087225 */ /* 0x000fc800078e00ff */
[----:B------:R-:W-:Y:S01]  /*0ec0*/  IMAD.X R13, RZ, RZ, RZ, P0 ;  /* 0x000000ffff0d7224 */ /* 0x000fe200000e06ff */
[----:B------:R-:W-:Y:S01]  /*0ed0*/  IADD3 RZ, P0, R9, R10, RZ ;  /* 0x0000000a09ff7210 */ /* 0x000fe20007f1e0ff */
[----:B------:R-:W-:-:S04]  /*0ee0*/  IMAD.MOV.U32 R12, RZ, RZ, R11 ;  /* 0x000000ffff0c7224 */ /* 0x000fc800078e000b */
[----:B------:R-:W-:-:S08]  /*0ef0*/  IMAD.WIDE.U32.X R8, R15, R21, R12, P0 ;  /* 0x000000150f087225 */ /* 0x000fd000000e040c */
.L_x_12:
[-CC-:B------:R-:W-:Y:S01]  /*0f00*/  SHF.R.U64 R31, R8, R2.reuse, R9.reuse ;  /* 0x00000002081f7219 */ /* 0x180fe20000001209 */
[----:B0-----:R-:W0:Y:S01]  /*0f10*/  LDC R12, c[0x0][0x618] ;  /* 0x00018600ff0c7b82 */ /* 0x001e220000000800 */
[----:B------:R-:W-:Y:S01]  /*0f20*/  SHF.R.U32.HI R7, RZ, R2, R9 ;  /* 0x00000002ff077219 */ /* 0x000fe20000011609 */
[----:B------:R-:W-:Y:S01]  /*0f30*/  ULDC UR4, c[0x0][0x150] ;  /* 0x0000540000047ab9 */ /* 0x000fe20000000800 */
[----:B------:R-:W-:Y:S01]  /*0f40*/  IADD3 R11, P0, RZ, -R31, RZ ;  /* 0x8000001fff0b7210 */ /* 0x000fe20007f1e0ff */
[----:B------:R-:W-:Y:S01]  /*0f50*/  IMAD.MOV.U32 R19, RZ, RZ, R17 ;  /* 0x000000ffff137224 */ /* 0x000fe200078e0011 */
[----:B------:R-:W-:-:S03]  /*0f60*/  I2FP.F32.U32 R2, R6 ;  /* 0x0000000600027245 */ /* 0x000fc60000201000 */
[----:B------:R-:W1:Y:S01]  /*0f70*/  LDC.64 R26, c[0x0][0x640] ;  /* 0x00019000ff1a7b82 */ /* 0x000e620000000a00 */
[----:B------:R-:W-:Y:S02]  /*0f80*/  IMAD.X R13, RZ, RZ, ~R7, P0 ;  /* 0x000000ffff0d7224 */ /* 0x000fe400000e0e07 */
[----:B------:R-:W-:Y:S01]  /*0f90*/  FMUL R2, R2, UR4 ;  /* 0x0000000402027c20 */ /* 0x000fe20008400000 */
[----:B------:R-:W-:Y:S01]  /*0fa0*/  IMAD.WIDE.U32 R8, R11, R24, R18 ;  /* 0x000000180b087225 */ /* 0x000fe200078e0012 */
[----:B------:R-:W-:-:S03]  /*0fb0*/  ULDC UR4, c[0x0][0x154] ;  /* 0x0000550000047ab9 */ /* 0x000fc60000000800 */
[----:B------:R-:W-:Y:S01]  /*0fc0*/  IMAD R10, R13, R24, RZ ;  /* 0x000000180d0a7224 */ /* 0x000fe200078e02ff */
[----:B------:R-:W2:Y:S01]  /*0fd0*/  LDC R7, c[0x0][0x144] ;  /* 0x00005100ff077b82 */ /* 0x000ea20000000800 */
[----:B------:R-:W3:Y:S02]  /*0fe0*/  F2I.U32.TRUNC.NTZ R2, R2 ;  /* 0x0000000200027305 */ /* 0x000ee4000020f000 */
[----:B------:R-:W-:-:S04]  /*0ff0*/  IMAD R11, R11, R25, R10 ;  /* 0x000000190b0b7224 */ /* 0x000fc800078e020a */
[----:B------:R-:W-:Y:S01]  /*1000*/  IMAD.IADD R9, R9, 0x1, R11 ;  /* 0x0000000109097824 */ /* 0x000fe200078e020b */
[----:B------:R-:W4:Y:S01]  /*1010*/  LDC R22, c[0x0][0x608] ;  /* 0x00018200ff167b82 */ /* 0x000f220000000800 */
[----:B------:R-:W-:-:S03]  /*1020*/  IMAD.MOV.U32 R11, RZ, RZ, -0x1 ;  /* 0xffffffffff0b7424 */ /* 0x000fc600078e00ff */
[--C-:B0-----:R-:W-:Y:S02]  /*1030*/  SHF.R.U64 R20, R8, R12, R9.reuse ;  /* 0x0000000c08147219 */ /* 0x101fe40000001209 */
[----:B------:R-:W-:Y:S02]  /*1040*/  I2FP.F32.U32 R8, R14 ;  /* 0x0000000e00087245 */ /* 0x000fe40000201000 */
[----:B------:R-:W0:Y:S01]  /*1050*/  LDC R24, c[0x0][0x658] ;  /* 0x00019600ff187b82 */ /* 0x000e220000000800 */
[----:B-1----:R-:W-:Y:S01]  /*1060*/  ISETP.NE.U32.AND P0, PT, R26, RZ, PT ;  /* 0x000000ff1a00720c */ /* 0x002fe20003f05070 */
[----:B---3--:R-:W-:Y:S02]  /*1070*/  IMAD.MOV R10, RZ, RZ, -R2 ;  /* 0x000000ffff0a7224 */ /* 0x008fe400078e0a02 */
[----:B------:R-:W-:Y:S01]  /*1080*/  FMUL R8, R8, UR4 ;  /* 0x0000000408087c20 */ /* 0x000fe20008400000 */
[----:B------:R-:W-:Y:S02]  /*1090*/  SHF.R.U32.HI R9, RZ, R12, R9 ;  /* 0x0000000cff097219 */ /* 0x000fe40000011609 */
[----:B------:R-:W-:Y:S01]  /*10a0*/  ISETP.NE.AND.EX P0, PT, R27, RZ, PT, P0 ;  /* 0x000000ff1b00720c */ /* 0x000fe20003f05300 */
[----:B------:R1:W3:Y:S01]  /*10b0*/  F2I.U32.TRUNC.NTZ R15, R8 ;  /* 0x00000008000f7305 */ /* 0x0002e2000020f000 */
[----:B------:R-:W1:Y:S01]  /*10c0*/  LDC R19, c[0x0][0x148] ;  /* 0x00005200ff137b82 */ /* 0x000e620000000800 */
[----:B--2---:R-:W-:-:S07]  /*10d0*/  IMAD R2, R7, R10, R6 ;  /* 0x0000000a07027224 */ /* 0x004fce00078e0206 */
[----:B------:R-:W2:Y:S01]  /*10e0*/  LDC R25, c[0x0][0x600] ;  /* 0x00018000ff197b82 */ /* 0x000ea20000000800 */
[-CC-:B----4-:R-:W-:Y:S02]  /*10f0*/  SHF.R.U64 R32, R20, R22.reuse, R9.reuse ;  /* 0x0000001614207219 */ /* 0x190fe40000001209 */
[----:B------:R-:W-:Y:S01]  /*1100*/  SHF.R.U32.HI R7, RZ, R22, R9 ;  /* 0x00000016ff077219 */ /* 0x000fe20000011609 */
[----:B------:R-:W-:-:S04]  /*1110*/  IMAD.MOV.U32 R9, RZ, RZ, 0x1 ;  /* 0x00000001ff097424 */ /* 0x000fc800078e00ff */
[----:B------:R-:W4:Y:S01]  /*1120*/  LDC R28, c[0x0][0x648] ;  /* 0x00019200ff1c7b82 */ /* 0x000f220000000800 */
[-C--:B0-----:R-:W-:Y:S02]  /*1130*/  SHF.L.U32 R6, R11, R24.reuse, RZ ;  /* 0x000000180b067219 */ /* 0x081fe400000006ff */
[--C-:B------:R-:W-:Y:S02]  /*1140*/  SHF.R.U64 R22, R32, R24, R7.reuse ;  /* 0x0000001820167219 */ /* 0x100fe40000001207 */
[----:B------:R-:W-:Y:S02]  /*1150*/  LOP3.LUT R13, RZ, R6, RZ, 0x33, !PT ;  /* 0x00000006ff0d7212 */ /* 0x000fe400078e33ff */
[-C--:B------:R-:W-:Y:S01]  /*1160*/  SHF.R.U32.HI R7, RZ, R24.reuse, R7 ;  /* 0x00000018ff077219 */ /* 0x080fe20000011607 */
[----:B------:R-:W0:Y:S01]  /*1170*/  LDC R29, c[0x0][0x638] ;  /* 0x00018e00ff1d7b82 */ /* 0x000e220000000800 */
[----:B------:R-:W-:Y:S01]  /*1180*/  SHF.L.U32 R12, R9, R24, RZ ;  /* 0x00000018090c7219 */ /* 0x000fe200000006ff */
[----:B------:R-:W-:-:S06]  /*1190*/  IMAD.MOV.U32 R6, RZ, RZ, R22 ;  /* 0x000000ffff067224 */ /* 0x000fcc00078e0016 */
[----:B------:R-:W0:Y:S01]  /*11a0*/  LDC R30, c[0x0][0x610] ;  /* 0x00018400ff1e7b82 */ /* 0x000e220000000800 */
[----:B-1-3--:R-:W-:Y:S05]  /*11b0*/  @!P0 BRA `(.L_x_13) ;  /* 0x0000000000288947 */ /* 0x00afea0003800000 */
[----:B------:R-:W1:Y:S02]  /*11c0*/  LDC R11, c[0x0][0x64c] ;  /* 0x00019300ff0b7b82 */ /* 0x000e640000000800 */
[----:B-1----:R-:W-:-:S05]  /*11d0*/  IADD3 R11, P0, R22, R11, RZ ;  /* 0x0000000b160b7210 */ /* 0x002fca0007f1e0ff */
        /* <DEDUP_REMOVED lines=8> */
.L_x_13:
[----:B----4-:R-:W-:Y:S01]  /*1260*/  SHF.R.U64 R6, R6, R28, R7 ;  /* 0x0000001c06067219 */ /* 0x010fe20000001207 */
[----:B--2---:R-:W-:Y:S01]  /*1270*/  VIADD R7, R25, 0xffffffff ;  /* 0xffffffff19077836 */ /* 0x004fe20000000000 */
[----:B------:R-:W-:Y:S01]  /*1280*/  LOP3.LUT R13, R32, R13, RZ, 0xc0, !PT ;  /* 0x0000000d200d7212 */ /* 0x000fe200078ec0ff */
[----:B------:R-:W-:Y:S02]  /*1290*/  IMAD.MOV R15, RZ, RZ, -R15 ;  /* 0x000000ffff0f7224 */ /* 0x000fe400078e0a0f */
[----:B------:R-:W-:Y:S01]  /*12a0*/  IMAD.MOV R8, RZ, RZ, -R6 ;  /* 0x000000ffff087224 */ /* 0x000fe200078e0a06 */
[----:B------:R-:W-:Y:S01]  /*12b0*/  LOP3.LUT R7, R20, R7, RZ, 0xc0, !PT ;  /* 0x0000000714077212 */ /* 0x000fe200078ec0ff */
[----:B------:R-:W-:Y:S02]  /*12c0*/  IMAD R13, R12, R6, R13 ;  /* 0x000000060c0d7224 */ /* 0x000fe400078e020d */
[----:B------:R-:W-:Y:S02]  /*12d0*/  @P1 IMAD R2, R19, R15, R14 ;  /* 0x0000000f13021224 */ /* 0x000fe400078e020e */
[----:B0-----:R-:W-:-:S02]  /*12e0*/  IMAD R6, R8, R29, R22 ;  /* 0x0000001d08067224 */ /* 0x001fc400078e0216 */
[----:B------:R-:W-:Y:S02]  /*12f0*/  IMAD R2, R13, R30, R2 ;  /* 0x0000001e0d027224 */ /* 0x000fe400078e0202 */
[----:B------:R-:W-:Y:S02]  /*1300*/  IMAD R19, R6, R25, R7 ;  /* 0x0000001906137224 */ /* 0x000fe400078e0207 */
[----:B------:R-:W-:-:S03]  /*1310*/  IMAD.MOV.U32 R8, RZ, RZ, 0x1 ;  /* 0x00000001ff087424 */ /* 0x000fc600078e00ff */
[----:B------:R-:W-:Y:S02]  /*1320*/  SEL R22, R19, R2, !P1 ;  /* 0x0000000213167207 */ /* 0x000fe40004800000 */
[----:B------:R-:W-:Y:S01]  /*1330*/  SEL R19, R2, R19, !P1 ;  /* 0x0000001302137207 */ /* 0x000fe20004800000 */
[----:B------:R-:W-:-:S07]  /*1340*/  IMAD.MOV.U32 R2, RZ, RZ, R31 ;  /* 0x000000ffff027224 */ /* 0x000fce00078e001f */
.L_x_11:
[----:B------:R-:W-:Y:S05]  /*1350*/  @!P2 BRA `(.L_x_14) ;  /* 0x00000054000ca947 */ /* 0x000fea0003800000 */
[----:B------:R-:W-:-:S13]  /*1360*/  ISETP.GT.U32.AND P0, PT, R33, 0x1, PT ;  /* 0x000000012100780c */ /* 0x000fda0003f04070 */
[----:B------:R-:W-:Y:S05]  /*1370*/  @P0 EXIT ;  /* 0x000000000000094d */ /* 0x000fea0003800000 */
.L_x_15:
[----:B------:R-:W-:-:S08]  /*1380*/  NOP ;  /* 0x0000000000007918 */ /* 0x000fd00000000000 */
[----:B------:R-:W1:Y:S02]  /*1390*/  USETMAXREG.TRY_ALLOC.CTAPOOL UP0, 0xe8 ;  /* 0x000000e8000079c8 */ /* 0x000e640008000600 */
[----:B-1----:R-:W-:-:S13]  /*13a0*/  PLOP3.LUT P0, PT, PT, PT, UP0, 0x80, 0x0 ;  /* 0x000000000000781c */ /* 0x002fda0003f0f008 */
[----:B------:R-:W-:Y:S05]  /*13b0*/  @!P0 BRA `(.L_x_15) ;  /* 0xfffffffc00f08947 */ /* 0x000fea000383ffff */
[----:B------:R-:W-:-:S13]  /*13c0*/  LOP3.LUT P0, RZ, R8, 0xff, RZ, 0xc0, !PT ;  /* 0x000000ff08ff7812 */ /* 0x000fda000780c0ff */
[----:B------:R-:W-:Y:S05]  /*13d0*/  @!P0 EXIT ;  /* 0x000000000000894d */ /* 0x000fea0003800000 */
[----:B------:R-:W1:Y:S01]  /*13e0*/  S2UR UR4, SR_CgaCtaId ;  /* 0x00000000000479c3 */ /* 0x000e620000008800 */
[----:B------:R-:W-:Y:S01]  /*13f0*/  VIADD R6, R5, 0xffffffff ;  /* 0xffffffff05067836 */ /* 0x000fe20000000000 */
[----:B------:R-:W-:Y:S01]  /*1400*/  SHF.R.S32.HI R0, RZ, 0x1f, R3 ;  /* 0x0000001fff007819 */ /* 0x000fe20000011403 */
[----:B------:R-:W-:Y:S01]  /*1410*/  UMOV UR41, 0x400 ;  /* 0x0000040000297882 */ /* 0x000fe20000000000 */
[----:B------:R-:W-:Y:S01]  /*1420*/  UISETP.LT.AND UP0, UPT, UR40, 0x1, UPT ;  /* 0x000000012800788c */ /* 0x000fe2000bf01270 */
[----:B------:R-:W-:Y:S01]  /*1430*/  LOP3.LUT R100, R16, 0x1, RZ, 0xfc, !PT ;  /* 0x0000000110647812 */ /* 0x000fe200078efcff */
[----:B------:R-:W-:Y:S01]  /*1440*/  ULDC UR6, c[0x0][0x284] ;  /* 0x0000a10000067ab9 */ /* 0x000fe20000000800 */
[----:B------:R-:W-:Y:S01]  /*1450*/  R2UR UR42, R6 ;  /* 0x00000000062a72ca */ /* 0x000fe200000e0000 */
[----:B------:R-:W-:Y:S01]  /*1460*/  USEL UR43, UR40, 0x1, UP0 ;  /* 0x00000001282b7887 */ /* 0x000fe20008000000 */
[CC--:B------:R-:W-:Y:S01]  /*1470*/  LEA.HI R4, R0.reuse, R3.reuse, RZ, 0x2 ;  /* 0x0000000300047211 */ /* 0x0c0fe200078f10ff */
[----:B------:R-:W-:Y:S01]  /*1480*/  USHF.L.U32 UR46, UR40, 0x1, URZ ;  /* 0x00000001282e7899 */ /* 0x000fe2000800063f */
[----:B------:R-:W-:Y:S01]  /*1490*/  LEA.HI R0, R0, R3, RZ, 0x5 ;  /* 0x0000000300007211 */ /* 0x000fe200078f28ff */
[----:B------:R-:W-:Y:S01]  /*14a0*/  UIADD3 UR43, -UR43, UR40, URZ ;  /* 0x000000282b2b7290 */ /* 0x000fe2000fffe13f */
[----:B------:R-:W-:-:S02]  /*14b0*/  SHF.R.S32.HI R90, RZ, 0x2, R4 ;  /* 0x00000002ff5a7819 */ /* 0x000fc40000011404 */
[----:B------:R-:W-:Y:S02]  /*14c0*/  SHF.R.S32.HI R5, RZ, 0x1f, R4 ;  /* 0x0000001fff057819 */ /* 0x000fe40000011404 */
[----:B------:R-:W-:Y:S02]  /*14d0*/  LOP3.LUT R92, R4, 0xfffffffc, RZ, 0xc0, !PT ;  /* 0xfffffffc045c7812 */ /* 0x000fe400078ec0ff */
[----:B------:R-:W-:Y:S01]  /*14e0*/  LEA.HI R5, R5, R90, RZ, 0x3 ;  /* 0x0000005a05057211 */ /* 0x000fe200078f18ff */
[----:B------:R-:W-:Y:S01]  /*14f0*/  USHF.L.U32 UR42, UR42, 0x3, URZ ;  /* 0x000000032a2a7899 */ /* 0x000fe2000800063f */
[----:B------:R-:W-:Y:S01]  /*1500*/  ISETP.NE.AND P0, PT, R6, RZ, PT ;  /* 0x000000ff0600720c */ /* 0x000fe20003f05270 */
[----:B------:R-:W-:Y:S01]  /*1510*/  IMAD.IADD R92, R3, 0x1, -R92 ;  /* 0x00000001035c7824 */ /* 0x000fe200078e0a5c */
[----:B------:R-:W-:Y:S01]  /*1520*/  LOP3.LUT R5, R5, 0xfffffff8, RZ, 0xc0, !PT ;  /* 0xfffffff805057812 */ /* 0x000fe200078ec0ff */
[----:B-1----:R-:W-:Y:S01]  /*1530*/  ULEA UR41, UR4, UR41, 0x18 ;  /* 0x0000002904297291 */ /* 0x002fe2000f8ec03f */
[----:B------:R-:W-:Y:S01]  /*1540*/  SEL R101, RZ, 0x1, P0 ;  /* 0x00000001ff657807 */ /* 0x000fe20000000000 */
[----:B------:R-:W-:-:S02]  /*1550*/  IMAD.U32 R94, RZ, RZ, UR42 ;  /* 0x0000002aff5e7e24 */ /* 0x000fc4000f8e00ff */
[----:B------:R-:W-:Y:S01]  /*1560*/  UIADD3 UR47, UR41, 0x130, URZ ;  /* 0x00000130292f7890 */ /* 0x000fe2000fffe03f */
[----:B------:R-:W-:Y:S01]  /*1570*/  IMAD.IADD R90, R90, 0x1, -R5 ;  /* 0x000000015a5a7824 */ /* 0x000fe200078e0a05 */
[----:B------:R-:W-:Y:S01]  /*1580*/  SHF.R.S32.HI R5, RZ, 0x5, R0 ;  /* 0x00000005ff057819 */ /* 0x000fe20000011400 */
[----:B------:R-:W-:Y:S01]  /*1590*/  UIADD3 UR5, UR41, 0x12200, URZ ;  /* 0x0001220029057890 */ /* 0x000fe2000fffe03f */
[C---:B------:R-:W-:Y:S01]  /*15a0*/  LOP3.LUT R96, R94.reuse, 0x8, RZ, 0xc0, !PT ;  /* 0x000000085e607812 */ /* 0x040fe200078ec0ff */
[----:B------:R-:W-:Y:S01]  /*15b0*/  UIADD3 UR4, UR41, 0x200, URZ ;  /* 0x0000020029047890 */ /* 0x000fe2000fffe03f */
[--C-:B------:R-:W-:Y:S01]  /*15c0*/  SHF.R.S32.HI R91, RZ, 0x1f, R90.reuse ;  /* 0x0000001fff5b7819 */ /* 0x100fe2000001145a */
[----:B------:R-:W-:Y:S01]  /*15d0*/  USHF.R.U32.HI UR5, URZ, 0x4, UR5 ;  /* 0x000000043f057899 */ /* 0x000fe20008011605 */
[C-C-:B------:R-:W-:Y:S01]  /*15e0*/  IMAD R97, R5.reuse, -0x10, -R90.reuse ;  /* 0xfffffff005617824 */ /* 0x140fe200078e0a5a */
[----:B------:R-:W-:Y:S01]  /*15f0*/  USHF.R.U32.HI UR4, URZ, 0x4, UR4 ;  /* 0x000000043f047899 */ /* 0x000fe20008011604 */
[----:B------:R-:W-:Y:S01]  /*1600*/  IMAD.U32 R93, RZ, RZ, UR47 ;  /* 0x0000002fff5d7e24 */ /* 0x000fe2000f8e00ff */
[----:B------:R-:W-:Y:S01]  /*1610*/  ULOP3.LUT UR5, UR5, 0x3fff, URZ, 0xc0, !UPT ;  /* 0x00003fff05057892 */ /* 0x000fe2000f8ec03f */
[----:B------:R-:W-:Y:S01]  /*1620*/  IMAD.WIDE R90, R5, 0x10, R90 ;  /* 0x00000010055a7825 */ /* 0x000fe200078e025a */
[----:B------:R-:W-:Y:S01]  /*1630*/  LOP3.LUT R94, R94, 0x8, RZ, 0xc, !PT ;  /* 0x000000085e5e7812 */ /* 0x000fe200078e0cff */
[----:B------:R-:W-:Y:S01]  /*1640*/  ULOP3.LUT UR44, UR4, 0x3fff, URZ, 0xc0, !UPT ;  /* 0x00003fff042c7892 */ /* 0x000fe2000f8ec03f */
[----:B------:R-:W-:Y:S01]  /*1650*/  LOP3.LUT R96, R96, 0x18, RZ, 0x3c, !PT ;  /* 0x0000001860607812 */ /* 0x000fe200078e3cff */
[----:B------:R-:W-:Y:S01]  /*1660*/  VIADD R95, R93, UR42 ;  /* 0x0000002a5d5f7c36 */ /* 0x000fe20008000000 */
[----:B------:R-:W-:Y:S01]  /*1670*/  ULOP3.LUT UR45, UR5, 0x1000000, URZ, 0xfc, !UPT ;  /* 0x01000000052d7892 */ /* 0x000fe2000f8efc3f */
[----:B------:R-:W-:-:S11]  /*1680*/  VIADD R97, R97, UR6 ;  /* 0x0000000661617c36 */ /* 0x000fd60008000000 */
.L_x_163:
[----:B------:R-:W-:Y:S01]  /*1690*/  SHF.L.U32 R0, R101, 0x1f, RZ ;  /* 0x0000001f65007819 */ /* 0x000fe200000006ff */
[----:B------:R-:W-:Y:S02]  /*16a0*/  ULDC UR4, c[0x0][0x28c] ;  /* 0x0000a30000047ab9 */ /* 0x000fe40000000800 */
[----:B------:R-:W-:Y:S01]  /*16b0*/  ISETP.LT.AND P1, PT, RZ, UR4, PT ;  /* 0x00000004ff007c0c */ /* 0x000fe2000bf21270 */
[----:B------:R-:W1:Y:S02]  /*16c0*/  SYNCS.PHASECHK.TRANS64.TRYWAIT P0, [R93+UR42], R0 ;  /* 0x000000005d0075a7 */ /* 0x000e64000800016a */
[----:B-1-34-:R-:W-:Y:S10]  /*16d0*/  @!P0 BRA `(.L_x_16) ;  /* 0x0000006800388947 */ /* 0x01aff40003800000 */
.L_x_199:
[----:B------:R-:W-:Y:S05]  /*16e0*/  @P1 BRA `(.L_x_17) ;  /* 0x0000000000401947 */ /* 0x000fea0003800000 */
[----:B-1----:R-:W-:Y:S01]  /*16f0*/  MOV R0, 0x0 ;  /* 0x0000000000007802 */ /* 0x002fe20000000f00 */
[----:B------:R-:W-:Y:S01]  /*1700*/  ULDC.64 UR4, c[0x4][0x68] ;  /* 0x01001a0000047ab9 */ /* 0x000fe20000000a00 */
[----:B------:R-:W-:Y:S01]  /*1710*/  ULDC.64 UR6, c[0x4][0x8] ;  /* 0x0100020000067ab9 */ /* 0x000fe20000000a00 */
[----:B------:R-:W-:Y:S01]  /*1720*/  IMAD.U32 R4, RZ, RZ, UR4 ;  /* 0x00000004ff047e24 */ /* 0x000fe2000f8e00ff */
[----:B------:R1:W2:Y:S01]  /*1730*/  LDC.64 R14, c[0x4][R0] ;  /* 0x01000000000e7b82 */ /* 0x0002a20000000a00 */
[----:B------:R-:W-:Y:S01]  /*1740*/  IMAD.U32 R5, RZ, RZ, UR5 ;  /* 0x00000005ff057e24 */ /* 0x000fe2000f8e00ff */
[----:B------:R-:W-:Y:S01]  /*1750*/  ULDC.64 UR4, c[0x4][0x70] ;  /* 0x01001c0000047ab9 */ /* 0x000fe20000000a00 */
[----:B------:R-:W-:Y:S02]  /*1760*/  IMAD.U32 R10, RZ, RZ, UR6 ;  /* 0x00000006ff0a7e24 */ /* 0x000fe4000f8e00ff */
[----:B------:R-:W-:Y:S02]  /*1770*/  IMAD.U32 R6, RZ, RZ, UR4 ;  /* 0x00000004ff067e24 */ /* 0x000fe4000f8e00ff */
[----:B------:R-:W-:-:S02]  /*1780*/  IMAD.U32 R7, RZ, RZ, UR5 ;  /* 0x00000005ff077e24 */ /* 0x000fc4000f8e00ff */
[----:B------:R-:W-:Y:S02]  /*1790*/  IMAD.U32 R11, RZ, RZ, UR7 ;  /* 0x00000007ff0b7e24 */ /* 0x000fe4000f8e00ff */
[----:B------:R-:W-:Y:S02]  /*17a0*/  IMAD.MOV.U32 R8, RZ, RZ, 0x1e1 ;  /* 0x000001e1ff087424 */ /* 0x000fe400078e00ff */
[----:B0-----:R-:W-:Y:S02]  /*17b0*/  IMAD.MOV.U32 R12, RZ, RZ, 0x1 ;  /* 0x00000001ff0c7424 */ /* 0x001fe400078e00ff */
[----:B-1----:R-:W-:-:S07]  /*17c0*/  IMAD.MOV.U32 R13, RZ, RZ, RZ ;  /* 0x000000ffff0d7224 */ /* 0x002fce00078e00ff */
[----:B------:R-:W-:-:S07]  /*17d0*/  LEPC R20, `(.L_x_17) ;  /* 0x000000001014794e */ /* 0x000fce0000000000 */
[----:B--2--5:R-:W-:Y:S05]  /*17e0*/  CALL.ABS.NOINC R14 ;  /* 0x000000000e007343 */ /* 0x024fea0003c00000 */
.L_x_17:
[----:B------:R-:W-:-:S13]  /*17f0*/  ISETP.NE.AND P0, PT, R100, 0x3, PT ;  /* 0x000000036400780c */ /* 0x000fda0003f05270 */
[----:B------:R-:W-:Y:S05]  /*1800*/  @!P0 BRA `(.L_x_18) ;  /* 0x0000000000048947 */ /* 0x000fea0003800000 */
[----:B------:R-:W-:Y:S01]  /*1810*/  BPT.TRAP 0x1 ;  /* 0x000000040000795c */ /* 0x000fe20000300000 */
.L_x_18:
[----:B------:R-:W-:Y:S02]  /*1820*/  IMAD.U32 R3, RZ, RZ, UR38 ;  /* 0x00000026ff037e24 */ /* 0x000fe4000f8e00ff */
[----:B-1----:R-:W-:-:S03]  /*1830*/  IMAD.U32 R0, RZ, RZ, UR39 ;  /* 0x00000027ff007e24 */ /* 0x002fc6000f8e00ff */
[----:B------:R-:W-:Y:S02]  /*1840*/  LEA R3, R3, UR41, 0x3 ;  /* 0x0000002903037c11 */ /* 0x000fe4000f8e18ff */
[----:B------:R-:W-:-:S04]  /*1850*/  SHF.L.U32 R0, R0, 0x1f, RZ ;  /* 0x0000001f00007819 */ /* 0x000fc800000006ff */
[----:B------:R1:W2:Y:S01]  /*1860*/  SYNCS.PHASECHK.TRANS64.TRYWAIT P1, [R3+URZ], R0 ;  /* 0x00000000030075a7 */ /* 0x0002a2000802017f */
[----:B------:R-:W-:Y:S05]  /*1870*/  @!P0 BRA `(.L_x_19) ;  /* 0x0000000000048947 */ /* 0x000fea0003800000 */
[----:B------:R-:W-:Y:S01]  /*1880*/  BPT.TRAP 0x1 ;  /* 0x000000040000795c */ /* 0x000fe20000300000 */
.L_x_19:
[----:B--2---:R-:W-:Y:S05]  /*1890*/  @P1 BRA `(.L_x_20) ;  /* 0x0000000000081947 */ /* 0x004fea0003800000 */
[----:B------:R-:W2:Y:S02]  /*18a0*/  SYNCS.PHASECHK.TRANS64.TRYWAIT P1, [R3+URZ], R0 ;  /* 0x00000000030075a7 */ /* 0x000ea4000802017f */
[----:B--2---:R-:W-:Y:S05]  /*18b0*/  @!P1 BRA `(.L_x_21) ;  /* 0x0000006400d49947 */ /* 0x004fea0003800000 */
.L_x_20:
[----:B------:R-:W-:Y:S05]  /*18c0*/  WARPSYNC.ALL ;  /* 0x0000000000007948 */ /* 0x000fea0003800000 */
[----:B------:R-:W-:Y:S01]  /*18d0*/  ULEA UR4, UR38, UR44, 0x8 ;  /* 0x0000002c26047291 */ /* 0x000fe2000f8e403f */
[----:B------:R-:W-:Y:S01]  /*18e0*/  WARPGROUP.ARRIVE ;  /* 0x00000000000079c5 */ /* 0x000fe20000000000 */
[----:B------:R-:W-:Y:S01]  /*18f0*/  ULEA UR6, UR38, UR45, 0x9 ;  /* 0x0000002d26067291 */ /* 0x000fe2000f8e483f */
[----:B-12---:R-:W-:Y:S01]  /*1900*/  IMAD.U32 R0, RZ, RZ, UR43 ;  /* 0x0000002bff007e24 */ /* 0x006fe2000f8e00ff */
[----:B------:R-:W-:Y:S01]  /*1910*/  UMOV UR5, 0x40000040 ;  /* 0x4000004000057882 */ /* 0x000fe20000000000 */
[----:B------:R-:W-:-:S03]  /*1920*/  UMOV UR7, 0x40000040 ;  /* 0x4000004000077882 */ /* 0x000fc60000000000 */
[----:B------:R-:W-:-:S03]  /*1930*/  ISETP.GE.AND P1, PT, R0, 0x1, PT ;  /* 0x000000010000780c */ /* 0x000fc60003f26270 */
[----:B------:R-:W-:Y:S01]  /*1940*/  HGMMA.64x128x16.F32 R24, gdesc[UR4].tnspA.tnspB, RZ, !UPT, gsb0 ;  /* 0x61e00000041879f0 */ /* 0x000fe2000c0008ff */
[----:B------:R-:W-:Y:S02]  /*1950*/  UIADD3 UR4, UR4, 0x80, URZ ;  /* 0x0000008004047890 */ /* 0x000fe4000fffe03f */
[----:B------:R-:W-:Y:S01]  /*1960*/  UIADD3 UR6, UR6, 0x80, URZ ;  /* 0x0000008006067890 */ /* 0x000fe2000fffe03f */
[----:B------:R-:W-:Y:S01]  /*1970*/  UMOV UR5, 0x40000040 ;  /* 0x4000004000057882 */ /* 0x000fe20000000000 */
[----:B------:R-:W-:Y:S01]  /*1980*/  UMOV UR7, 0x40000040 ;  /* 0x4000004000077882 */ /* 0x000fe20000000000 */
[----:B------:R-:W-:Y:S02]  /*1990*/  WARPGROUP.DEPBAR.LE gsb0, 0x0 ;  /* 0x00008000000079c5 */ /* 0x000fe40000010000 */
[----:B------:R-:W-:-:S06]  /*19a0*/  WARPGROUP.ARRIVE ;  /* 0x00000000000079c5 */ /* 0x000fcc0000000000 */
[----:B------:R-:W-:Y:S03]  /*19b0*/  HGMMA.64x128x16.F32 R24, gdesc[UR4].tnspA.tnspB, R24, gsb0 ;  /* 0x61e00000041879f0 */ /* 0x000fe60008000818 */
[----:B------:R-:W-:Y:S02]  /*19c0*/  WARPGROUP.DEPBAR.LE gsb0, 0x0 ;  /* 0x00008000000079c5 */ /* 0x000fe40000010000 */
[----:B------:R-:W-:Y:S05]  /*19d0*/  @!P1 BRA `(.L_x_22) ;  /* 0x0000000000d09947 */ /* 0x000fea0003800000 */
[----:B------:R-:W-:Y:S01]  /*19e0*/  UIADD3 UR4, UR38, 0x1, URZ ;  /* 0x0000000126047890 */ /* 0x000fe2000fffe03f */
[----:B------:R-:W-:Y:S01]  /*19f0*/  IMAD.U32 R0, RZ, RZ, UR43 ;  /* 0x0000002bff007e24 */ /* 0x000fe2000f8e00ff */
[----:B------:R-:W-:Y:S02]  /*1a00*/  UMOV UR9, UR38 ;  /* 0x0000002600097c82 */ /* 0x000fe40008000000 */
[----:B------:R-:W-:-:S04]  /*1a10*/  UISETP.NE.AND UP0, UPT, UR4, 0x12, UPT ;  /* 0x000000120400788c */ /* 0x000fc8000bf05270 */
[----:B------:R-:W-:Y:S02]  /*1a20*/  USEL UR5, URZ, 0x1, UP0 ;  /* 0x000000013f057887 */ /* 0x000fe40008000000 */
[----:B------:R-:W-:Y:S02]  /*1a30*/  USEL UR8, UR4, URZ, UP0 ;  /* 0x0000003f04087287 */ /* 0x000fe40008000000 */
[----:B------:R-:W-:-:S06]  /*1a40*/  ULOP3.LUT UR5, UR39, UR5, URZ, 0x3c, !UPT ;  /* 0x0000000527057292 */ /* 0x000fcc000f8e3c3f */
[----:B------:R-:W-:-:S07]  /*1a50*/  IMAD.U32 R5, RZ, RZ, UR5 ;  /* 0x00000005ff057e24 */ /* 0x000fce000f8e00ff */
.L_x_29:
[----:B-12---:R-:W-:Y:S05]  /*1a60*/  @!P0 BRA `(.L_x_23) ;  /* 0x0000000000048947 */ /* 0x006fea0003800000 */
[----:B------:R-:W-:Y:S01]  /*1a70*/  BPT.TRAP 0x1 ;  /* 0x000000040000795c */ /* 0x000fe20000300000 */
.L_x_23:
[----:B------:R-:W-:Y:S01]  /*1a80*/  ULEA UR4, UR8, UR41, 0x3 ;  /* 0x0000002908047291 */ /* 0x000fe2000f8e183f */
[----:B------:R-:W-:-:S08]  /*1a90*/  SHF.L.U32 R3, R5, 0x1f, RZ ;  /* 0x0000001f05037819 */ /* 0x000fd000000006ff */
[----:B------:R1:W2:Y:S01]  /*1aa0*/  SYNCS.PHASECHK.TRANS64.TRYWAIT P1, [UR4], R3 ;  /* 0x00000003ff0075a7 */ /* 0x0002a20008020144 */
[----:B------:R-:W-:Y:S05]  /*1ab0*/  @!P0 BRA `(.L_x_24) ;  /* 0x0000000000048947 */ /* 0x000fea0003800000 */
[----:B------:R-:W-:Y:S01]  /*1ac0*/  BPT.TRAP 0x1 ;  /* 0x000000040000795c */ /* 0x000fe20000300000 */
.L_x_24:
[----:B--2---:R-:W-:Y:S05]  /*1ad0*/  @P1 BRA `(.L_x_25) ;  /* 0x0000000000081947 */ /* 0x004fea0003800000 */
[----:B------:R-:W2:Y:S02]  /*1ae0*/  SYNCS.PHASECHK.TRANS64.TRYWAIT P1, [UR4], R3 ;  /* 0x00000003ff0075a7 */ /* 0x000ea40008020144 */
[----:B--2---:R-:W-:Y:S05]  /*1af0*/  @!P1 BRA `(.L_x_26) ;  /* 0x0000006400589947 */ /* 0x004fea0003800000 */
.L_x_25:
[----:B------:R-:W-:Y:S01]  /*1b00*/  ULEA UR4, UR8, UR44, 0x8 ;  /* 0x0000002c08047291 */ /* 0x000fe2000f8e403f */
[----:B------:R-:W-:Y:S01]  /*1b10*/  WARPGROUP.ARRIVE ;  /* 0x00000000000079c5 */ /* 0x000fe20000000000 */
[----:B------:R-:W-:Y:S01]  /*1b20*/  ULEA UR6, UR8, UR45, 0x9 ;  /* 0x0000002d08067291 */ /* 0x000fe2000f8e483f */
[----:B------:R-:W-:Y:S01]  /*1b30*/  UMOV UR5, 0x40000040 ;  /* 0x4000004000057882 */ /* 0x000fe20000000000 */
[----:B------:R-:W-:-:S07]  /*1b40*/  UMOV UR7, 0x40000040 ;  /* 0x4000004000077882 */ /* 0x000fce0000000000 */
[----:B------:R-:W-:Y:S01]  /*1b50*/  HGMMA.64x128x16.F32 R24, gdesc[UR4].tnspA.tnspB, R24, gsb0 ;  /* 0x61e00000041879f0 */ /* 0x000fe20008000818 */
        /* <DEDUP_REMOVED lines=9> */
[----:B------:R-:W-:Y:S01]  /*1bf0*/  BPT.TRAP 0x1 ;  /* 0x000000040000795c */ /* 0x000fe20000300000 */
.L_x_27:
[----:B------:R-:W-:Y:S01]  /*1c00*/  ULEA UR4, UR9, UR41, 0x3 ;  /* 0x0000002909047291 */ /* 0x000fe2000f8e183f */
[----:B------:R-:W-:-:S03]  /*1c10*/  ISETP.GT.U32.AND P1, PT, R16, 0x1, PT ;  /* 0x000000011000780c */ /* 0x000fc60003f24070 */
[----:B------:R-:W-:-:S04]  /*1c20*/  UIADD3 UR4, UR4, 0x90, URZ ;  /* 0x0000009004047890 */ /* 0x000fc8000fffe03f */
[----:B------:R-:W-:-:S09]  /*1c30*/  UPRMT UR4, URZ, 0x654, UR4 ;  /* 0x000006543f047896 */ /* 0x000fd20008000004 */
[----:B------:R-:W-:Y:S01]  /*1c40*/  SYNCS.ARRIVE.TRANS64.RED.A1T0 RZ, [UR4], RZ ;  /* 0x000000ffffff79a7 */ /* 0x000fe20008100404 */
[----:B------:R-:W-:Y:S05]  /*1c50*/  @P1 BRA `(.L_x_28) ;  /* 0x0000000000041947 */ /* 0x000fea0003800000 */
[----:B------:R-:W-:Y:S01]  /*1c60*/  BPT.TRAP 0x1 ;  /* 0x000000040000795c */ /* 0x000fe20000300000 */
.L_x_28:
[----:B------:R-:W-:Y:S01]  /*1c70*/  UIADD3 UR8, UR8, 0x1, URZ ;  /* 0x0000000108087890 */ /* 0x000fe2000fffe03f */
[C---:B------:R-:W-:Y:S01]  /*1c80*/  ISETP.GT.AND P1, PT, R0.reuse, 0x1, PT ;  /* 0x000000010000780c */ /* 0x040fe20003f24270 */
[----:B------:R-:W-:Y:S01]  /*1c90*/  UIADD3 UR9, UR9, 0x1, URZ ;  /* 0x0000000109097890 */ /* 0x000fe2000fffe03f */
[----:B------:R-:W-:Y:S01]  /*1ca0*/  VIADD R0, R0, 0xffffffff ;  /* 0xffffffff00007836 */ /* 0x000fe20000000000 */
[----:B------:R-:W-:Y:S02]  /*1cb0*/  UISETP.NE.AND UP0, UPT, UR8, 0x12, UPT ;  /* 0x000000120800788c */ /* 0x000fe4000bf05270 */
[----:B------:R-:W-:Y:S02]  /*1cc0*/  UISETP.NE.AND UP1, UPT, UR9, 0x12, UPT ;  /* 0x000000120900788c */ /* 0x000fe4000bf25270 */
[----:B------:R-:W-:Y:S02]  /*1cd0*/  USEL UR4, URZ, 0x1, UP0 ;  /* 0x000000013f047887 */ /* 0x000fe40008000000 */
[----:B------:R-:W-:-:S02]  /*1ce0*/  USEL UR8, UR8, URZ, UP0 ;  /* 0x0000003f08087287 */ /* 0x000fc40008000000 */
[----:B------:R-:W-:Y:S02]  /*1cf0*/  USEL UR9, UR9, URZ, UP1 ;  /* 0x0000003f09097287 */ /* 0x000fe40008800000 */
[----:B------:R-:W-:Y:S01]  /*1d00*/  LOP3.LUT R5, R5, UR4, RZ, 0x3c, !PT ;  /* 0x0000000405057c12 */ /* 0x000fe2000f8e3cff */
[----:B------:R-:W-:Y:S09]  /*1d10*/  @P1 BRA `(.L_x_29) ;  /* 0xfffffffc00501947 */ /* 0x000ff2000383ffff */
.L_x_22:
[----:B------:R-:W3:Y:S01]  /*1d20*/  LDC R0, c[0x0][0x28c] ;  /* 0x0000a300ff007b82 */ /* 0x000ee20000000800 */
[----:B------:R4:W-:Y:S01]  /*1d30*/  SYNCS.ARRIVE.TRANS64.A1T0 RZ, [R94+UR47], RZ ;  /* 0x000000ff5eff79a7 */ /* 0x0009e2000810002f */
[----:B---3--:R-:W-:-:S13]  /*1d40*/  ISETP.GE.AND P1, PT, R0, 0x1, PT ;  /* 0x000000010000780c */ /* 0x008fda0003f26270 */
[----:B----4-:R-:W-:Y:S05]  /*1d50*/  @!P1 BRA `(.L_x_30) ;  /* 0x0000000000349947 */ /* 0x010fea0003800000 */
[----:B------:R-:W-:Y:S05]  /*1d60*/  @!P0 BRA `(.L_x_31) ;  /* 0x0000000000048947 */ /* 0x000fea0003800000 */
[----:B------:R-:W-:Y:S01]  /*1d70*/  BPT.TRAP 0x1 ;  /* 0x000000040000795c */ /* 0x000fe20000300000 */
.L_x_31:
[----:B------:R-:W-:Y:S01]  /*1d80*/  UIADD3 UR6, UR43, UR38, URZ ;  /* 0x000000262b067290 */ /* 0x000fe2000fffe03f */
[----:B------:R-:W-:-:S03]  /*1d90*/  ISETP.GT.U32.AND P0, PT, R16, 0x1, PT ;  /* 0x000000011000780c */ /* 0x000fc60003f04070 */
[----:B------:R-:W-:-:S04]  /*1da0*/  UIMAD.WIDE.U32 UR4, UR6, 0x38e38e39, URZ ;  /* 0x38e38e39060478a5 */ /* 0x000fc8000f8e003f */
[----:B------:R-:W-:-:S04]  /*1db0*/  USHF.R.U32.HI UR4, URZ, 0x2, UR5 ;  /* 0x000000023f047899 */ /* 0x000fc80008011605 */
[----:B------:R-:W-:-:S04]  /*1dc0*/  UIMAD UR6, UR4, -0x12, UR6 ;  /* 0xffffffee040678a4 */ /* 0x000fc8000f8e0206 */
[----:B------:R-:W-:-:S04]  /*1dd0*/  ULEA UR6, UR6, UR41, 0x3 ;  /* 0x0000002906067291 */ /* 0x000fc8000f8e183f */
[----:B------:R-:W-:-:S04]  /*1de0*/  UIADD3 UR6, UR6, 0x90, URZ ;  /* 0x0000009006067890 */ /* 0x000fc8000fffe03f */
[----:B------:R-:W-:-:S09]  /*1df0*/  UPRMT UR6, URZ, 0x654, UR6 ;  /* 0x000006543f067896 */ /* 0x000fd20008000006 */
[----:B------:R-:W-:Y:S01]  /*1e00*/  SYNCS.ARRIVE.TRANS64.RED.A1T0 RZ, [UR6], RZ ;  /* 0x000000ffffff79a7 */ /* 0x000fe20008100406 */
[----:B------:R-:W-:Y:S05]  /*1e10*/  @P0 BRA `(.L_x_30) ;  /* 0x0000000000040947 */ /* 0x000fea0003800000 */
[----:B------:R-:W-:Y:S01]  /*1e20*/  BPT.TRAP 0x1 ;  /* 0x000000040000795c */ /* 0x000fe20000300000 */
.L_x_30:
[----:B------:R-:W-:Y:S01]  /*1e30*/  SHF.L.U32 R0, R101, 0x1f, RZ ;  /* 0x0000001f65007819 */ /* 0x000fe200000006ff */
[----:B------:R-:W-:Y:S01]  /*1e40*/  UIADD3 UR38, UR46, UR38, URZ ;  /* 0x000000262e267290 */ /* 0x000fe2000fffe03f */
[----:B------:R-:W3:Y:S01]  /*1e50*/  LDC R9, c[0x0][0x288] ;  /* 0x0000a200ff097b82 */ /* 0x000ee20000000800 */
[----:B------:R-:W-:Y:S01]  /*1e60*/  UISETP.GE.U32.AND UP1, UPT, UR46, 0x12, UPT ;  /* 0x000000122e00788c */ /* 0x000fe2000bf26070 */
[----:B------:R-:W-:Y:S01]  /*1e70*/  IMAD.SHL.U32 R10, R92, 0x2, RZ ;  /* 0x000000025c0a7824 */ /* 0x000fe200078e00ff */
[----:B------:R-:W-:Y:S02]  /*1e80*/  UISETP.GT.U32.AND UP0, UPT, UR38, 0x11, UPT ;  /* 0x000000112600788c */ /* 0x000fe4000bf04070 */
[----:B------:R-:W-:Y:S02]  /*1e90*/  UIMAD.WIDE.U32 UR4, UR38, 0x38e38e39, URZ ;  /* 0x38e38e39260478a5 */ /* 0x000fe4000f8e003f */
[----:B------:R-:W-:Y:S01]  /*1ea0*/  UISETP.LT.U32.AND UP0, UPT, UR46, 0x12, UP0 ;  /* 0x000000122e00788c */ /* 0x000fe20008701070 */
[----:B------:R-:W4:Y:S01]  /*1eb0*/  SYNCS.PHASECHK.TRANS64.TRYWAIT P0, [R93+UR42+0x10], R0 ;  /* 0x000010005d0075a7 */ /* 0x000f22000800016a */
[----:B------:R-:W-:Y:S01]  /*1ec0*/  USHF.R.U32.HI UR4, URZ, 0x2, UR5 ;  /* 0x000000023f047899 */ /* 0x000fe20008011605 */
[----:B------:R-:W-:Y:S01]  /*1ed0*/  SHF.R.S32.HI R11, RZ, 0x1f, R10 ;  /* 0x0000001fff0b7819 */ /* 0x000fe2000001140a */
[----:B------:R-:W-:-:S02]  /*1ee0*/  USEL UR6, URZ, 0x1, !UP0 ;  /* 0x000000013f067887 */ /* 0x000fc4000c000000 */
[----:B------:R-:W-:Y:S02]  /*1ef0*/  UIMAD UR38, UR4, -0x12, UR38 ;  /* 0xffffffee042678a4 */ /* 0x000fe4000f8e0226 */
[----:B------:R-:W-:-:S04]  /*1f00*/  ULOP3.LUT UR39, UR39, UR6, URZ, 0x3c, !UPT ;  /* 0x0000000627277292 */ /* 0x000fc8000f8e3c3f */
[----:B------:R-:W-:Y:S01]  /*1f10*/  @UP1 ULOP3.LUT UR39, UR39, 0x1, UR4, 0x78, !UPT ;  /* 0x0000000127271892 */ /* 0x000fe2000f8e7804 */
[----:B---34-:R-:W-:Y:S11]  /*1f20*/  @!P0 BRA `(.L_x_32) ;  /* 0x0000006000648947 */ /* 0x018ff60003800000 */
.L_x_200:
[----:B---3--:R-:W-:Y:S01]  /*1f30*/  IMAD.SHL.U32 R0, R19, 0x40, RZ ;  /* 0x0000004013007824 */ /* 0x008fe200078e00ff */
[----:B------:R-:W-:Y:S01]  /*1f40*/  ULDC UR6, c[0x0][0x284] ;  /* 0x0000a10000067ab9 */ /* 0x000fe20000000800 */
[----:B------:R-:W-:Y:S01]  /*1f50*/  IMAD.SHL.U32 R20, R22, 0x80, RZ ;  /* 0x0000008016147824 */ /* 0x000fe200078e00ff */
[----:B0-----:R-:W-:Y:S01]  /*1f60*/  SHF.R.S32.HI R13, RZ, 0x1f, R2 ;  /* 0x0000001fff0d7819 */ /* 0x001fe20000011402 */
[----:B------:R-:W-:Y:S01]  /*1f70*/  ULDC.64 UR4, c[0x0][0x5d0] ;  /* 0x0001740000047ab9 */ /* 0x000fe20000000a00 */
[----:B------:R-:W-:Y:S01]  /*1f80*/  ISETP.GE.AND P0, PT, R0, UR6, PT ;  /* 0x0000000600007c0c */ /* 0x000fe2000bf06270 */
[----:B--2---:R-:W-:Y:S01]  /*1f90*/  IMAD.WIDE.U32 R4, R2, UR4, R10 ;  /* 0x0000000402047c25 */ /* 0x004fe2000f8e000a */
[----:B------:R-:W-:Y:S02]  /*1fa0*/  SHF.R.S32.HI R21, RZ, 0x1f, R20 ;  /* 0x0000001fff157819 */ /* 0x000fe40000011414 */
[C---:B------:R-:W-:Y:S01]  /*1fb0*/  ISETP.GE.OR P0, PT, R20.reuse, R9, P0 ;  /* 0x000000091400720c */ /* 0x040fe20000706670 */
[----:B-1----:R-:W-:Y:S01]  /*1fc0*/  IMAD R3, R13, UR4, RZ ;  /* 0x000000040d037c24 */ /* 0x002fe2000f8e02ff */
[----:B------:R-:W-:-:S03]  /*1fd0*/  IADD3 R4, P1, R20, R4, RZ ;  /* 0x0000000414047210 */ /* 0x000fc60007f3e0ff */
[----:B------:R-:W-:-:S05]  /*1fe0*/  IMAD R3, R2, UR5, R3 ;  /* 0x0000000502037c24 */ /* 0x000fca000f8e0203 */
[----:B------:R-:W-:-:S03]  /*1ff0*/  IADD3.X R5, R21, R5, R3, P1, !PT ;  /* 0x0000000515057210 */ /* 0x000fc60000ffe403 */
[----:B------:R-:W-:Y:S05]  /*2000*/  @P0 BRA `(.L_x_33) ;  /* 0x0000004000300947 */ /* 0x000fea0003800000 */
[----:B------:R-:W0:Y:S01]  /*2010*/  LDC.64 R6, c[0x0][0x5c8] ;  /* 0x00017200ff067b82 */ /* 0x000e220000000a00 */
[----:B-----5:R-:W-:Y:S01]  /*2020*/  FSETP.NEU.AND P0, PT, R89, RZ, PT ;  /* 0x000000ff5900720b */ /* 0x020fe20003f0d000 */
[----:B------:R-:W-:Y:S01]  /*2030*/  IMAD R3, R92, -0x2, R9 ;  /* 0xfffffffe5c037824 */ /* 0x000fe200078e0209 */
[----:B------:R-:W-:Y:S01]  /*2040*/  BSSY B0, `(.L_x_33) ;  /* 0x0000408000007945 */ /* 0x000fe20003800000 */
[----:B------:R-:W-:-:S04]  /*2050*/  IMAD.WIDE R102, R19, 0x40, R90 ;  /* 0x0000004013667825 */ /* 0x000fc800078e025a */
[----:B------:R-:W-:Y:S02]  /*2060*/  IMAD.IADD R3, R3, 0x1, -R20 ;  /* 0x0000000103037824 */ /* 0x000fe400078e0a14 */
[----:B------:R-:W-:-:S03]  /*2070*/  IMAD.IADD R0, R97, 0x1, -R0 ;  /* 0x0000000161007824 */ /* 0x000fc600078e0a00 */
[----:B------:R-:W-:-:S04]  /*2080*/  ISETP.GT.AND P2, PT, R3, RZ, PT ;  /* 0x000000ff0300720c */ /* 0x000fc80003f44270 */
[----:B------:R-:W-:Y:S01]  /*2090*/  ISETP.GT.AND P1, PT, R0, RZ, P2 ;  /* 0x000000ff0000720c */ /* 0x000fe20001724270 */
[-C--:B0-----:R-:W-:Y:S02]  /*20a0*/  IMAD R8, R103, R6.reuse, RZ ;  /* 0x0000000667087224 */ /* 0x081fe400078e02ff */
[----:B------:R-:W-:-:S04]  /*20b0*/  IMAD.WIDE.U32 R104, R102, R6, R4 ;  /* 0x0000000666687225 */ /* 0x000fc800078e0004 */
[----:B------:R-:W-:-:S04]  /*20c0*/  IMAD R5, R102, R7, R8 ;  /* 0x0000000766057224 */ /* 0x000fc800078e0208 */
[----:B------:R-:W-:Y:S01]  /*20d0*/  IMAD.IADD R9, R105, 0x1, R5 ;  /* 0x0000000169097824 */ /* 0x000fe200078e0205 */
[----:B------:R-:W-:Y:S06]  /*20e0*/  @!P0 BRA `(.L_x_34) ;  /* 0x0000002c00248947 */ /* 0x000fec0003800000 */
[----:B------:R-:W0:Y:S01]  /*20f0*/  LDC.64 R106, c[0x0][0x5b8] ;  /* 0x00016e00ff6a7b82 */ /* 0x000e220000000a00 */
[----:B------:R-:W-:-:S07]  /*2100*/  ULDC.64 UR4, c[0x0][0x5c0] ;  /* 0x0001700000047ab9 */ /* 0x000fce0000000a00 */
[----:B------:R-:W1:Y:S08]  /*2110*/  LDC.64 R108, c[0x0][0x5b0] ;  /* 0x00016c00ff6c7b82 */ /* 0x000e700000000a00 */
[----:B------:R-:W2:Y:S01]  /*2120*/  LDC.64 R110, c[0x0][0x5a8] ;  /* 0x00016a00ff6e7b82 */ /* 0x000ea20000000a00 */
[-C--:B0-----:R-:W-:Y:S02]  /*2130*/  IMAD R8, R13, R106.reuse, RZ ;  /* 0x0000006a0d087224 */ /* 0x081fe400078e02ff */
[----:B------:R-:W-:-:S04]  /*2140*/  IMAD.WIDE.U32 R4, R2, R106, R10 ;  /* 0x0000006a02047225 */ /* 0x000fc800078e000a */
[----:B------:R-:W-:Y:S01]  /*2150*/  IMAD R105, R2, R107, R8 ;  /* 0x0000006b02697224 */ /* 0x000fe200078e0208 */
[----:B------:R-:W-:Y:S01]  /*2160*/  IADD3 R12, P0, R20, R4, RZ ;  /* 0x00000004140c7210 */ /* 0x000fe20007f1e0ff */
[----:B-1----:R-:W-:-:S03]  /*2170*/  IMAD R4, R103, R108, RZ ;  /* 0x0000006c67047224 */ /* 0x002fc600078e02ff */
[----:B------:R-:W-:Y:S01]  /*2180*/  IADD3.X R13, R21, R5, R105, P0, !PT ;  /* 0x00000005150d7210 */ /* 0x000fe200007fe469 */
[C---:B------:R-:W-:Y:S02]  /*2190*/  IMAD R107, R102.reuse, R109, R4 ;  /* 0x0000006d666b7224 */ /* 0x040fe400078e0204 */
[----:B------:R-:W-:-:S04]  /*21a0*/  IMAD.WIDE.U32 R4, R102, R108, R12 ;  /* 0x0000006c66047225 */ /* 0x000fc800078e000c */
[----:B------:R-:W-:Y:S01]  /*21b0*/  IMAD.IADD R5, R5, 0x1, R107 ;  /* 0x0000000105057824 */ /* 0x000fe200078e026b */
[----:B--2---:R-:W-:-:S04]  /*21c0*/  LEA R14, P0, R4, R110, 0x1 ;  /* 0x0000006e040e7211 */ /* 0x004fc800078008ff */
[----:B------:R-:W-:-:S05]  /*21d0*/  LEA.HI.X R15, R4, R111, R5, 0x1, P0 ;  /* 0x0000006f040f7211 */ /* 0x000fca00000f0c05 */
[----:B------:R-:W2:Y:S01]  /*21e0*/  @P1 LDG.E.LTC128B.U16 R19, desc[UR36][R14.64] ;  /* 0x000000240e131981 */ /* 0x000ea2000c1e1520 */
[----:B------:R-:W-:Y:S01]  /*21f0*/  IMAD.WIDE.U32 R4, R102, R108, R20 ;  /* 0x0000006c66047225 */ /* 0x000fe200078e0014 */
[----:B------:R-:W-:Y:S02]  /*2200*/  BSSY B1, `(.L_x_35) ;  /* 0x0000015000017945 */ /* 0x000fe40003800000 */
[----:B------:R-:W-:-:S04]  /*2210*/  IADD3 R98, P0, R10, R4, RZ ;  /* 0x000000040a627210 */ /* 0x000fc80007f1e0ff */
[----:B------:R-:W-:Y:S02]  /*2220*/  IADD3.X R99, R11, R107, R5, P0, !PT ;  /* 0x0000006b0b637210 */ /* 0x000fe400007fe405 */
[----:B------:R-:W-:Y:S01]  /*2230*/  LEA R8, P0, R104, UR4, 0x1 ;  /* 0x0000000468087c11 */ /* 0x000fe2000f8008ff */
[----:B------:R-:W-:-:S03]  /*2240*/  IMAD.WIDE.U32 R98, R2, R106, R98 ;  /* 0x0000006a02627225 */ /* 0x000fc600078e0062 */
[----:B------:R-:W-:Y:S02]  /*2250*/  LEA.HI.X R9, R104, UR5, R9, 0x1, P0 ;  /* 0x0000000568097c11 */ /* 0x000fe400080f0c09 */
[----:B------:R-:W-:-:S04]  /*2260*/  ISETP.GT.AND P0, PT, R3, 0x1, PT ;  /* 0x000000010300780c */ /* 0x000fc80003f04270 */
[----:B------:R-:W-:Y:S01]  /*2270*/  ISETP.GT.AND P3, PT, R0, RZ, P0 ;  /* 0x000000ff0000720c */ /* 0x000fe20000764270 */
[----:B--2---:R-:W-:-:S05]  /*2280*/  HADD2.F32 R4, -RZ, R19.H0_H0 ;  /* 0x20000013ff047230 */ /* 0x004fca0000004100 */
[----:B------:R-:W-:Y:S01]  /*2290*/  FMUL R5, R4, R89 ;  /* 0x0000005904057220 */ /* 0x000fe20000400000 */
[----:B------:R-:W-:-:S03]  /*22a0*/  LEA R4, P4, R98, R110, 0x1 ;  /* 0x0000006e62047211 */ /* 0x000fc600078808ff */
[----:B------:R-:W-:-:S05]  /*22b0*/  FFMA R5, R24, R88, R5 ;  /* 0x0000005818057223 */ /* 0x000fca0000000005 */
[----:B------:R-:W-:Y:S01]  /*22c0*/  F2FP.F16.F32.PACK_AB R14, RZ, R5 ;  /* 0x00000005ff0e723e */ /* 0x000fe200000000ff */
[----:B------:R-:W-:-:S03]  /*22d0*/  IMAD.IADD R5, R105, 0x1, R99 ;  /* 0x0000000169057824 */ /* 0x000fc600078e0263 */
[----:B------:R-:W-:Y:S01]  /*22e0*/  PRMT R15, R14, 0x7610, R15 ;  /* 0x000076100e0f7816 */ /* 0x000fe2000000000f */
[----:B------:R-:W-:Y:S01]  /*22f0*/  IMAD.SHL.U32 R14, R108, 0x8, RZ ;  /* 0x000000086c0e7824 */ /* 0x000fe200078e00ff */
[----:B------:R-:W-:-:S03]  /*2300*/  LEA.HI.X R5, R98, R111, R5, 0x1, P4 ;  /* 0x0000006f62057211 */ /* 0x000fc600020f0c05 */
[----:B------:R0:W-:Y:S02]  /*2310*/  @P1 STG.E.U16 desc[UR36][R8.64], R15 ;  /* 0x0000000f08001986 */ /* 0x0001e4000c101524 */
[----:B0-----:R-:W-:Y:S01]  /*2320*/  SHF.L.U64.HI R15, R108, 0x3, R109 ;  /* 0x000000036c0f7819 */ /* 0x001fe2000001026d */
[----:B------:R-:W-:Y:S06]  /*2330*/  @!P3 BRA `(.L_x_36) ;  /* 0x000000000004b947 */ /* 0x000fec0003800000 */
[----:B------:R0:W5:Y:S02]  /*2340*/  LDG.E.LTC128B.U16 R19, desc[UR36][R4.64+0x2] ;  /* 0x0000022404137981 */ /* 0x000164000c1e1520 */
.L_x_36:
[----:B------:R-:W-:Y:S05]  /*2350*/  BSYNC B1 ;  /* 0x0000000000017941 */ /* 0x000fea0003800000 */
.L_x_35:
[----:B-----5:R-:W-:Y:S01]  /*2360*/  HADD2.F32 R22, -RZ, R19.H0_H0 ;  /* 0x20000013ff167230 */ /* 0x020fe20000004100 */
[----:B------:R-:W-:Y:S01]  /*2370*/  ISETP.GT.AND P2, PT, R0, 0x8, P2 ;  /* 0x000000080000780c */ /* 0x000fe20001744270 */
[----:B------:R-:W-:-:S04]  /*2380*/  IMAD.WIDE.U32 R14, R102, R108, R14 ;  /* 0x0000006c660e7225 */ /* 0x000fc800078e000e */
[----:B------:R-:W-:Y:S01]  /*2390*/  FMUL R22, R22, R89 ;  /* 0x0000005916167220 */ /* 0x000fe20000400000 */
[----:B------:R-:W-:Y:S01]  /*23a0*/  IMAD.IADD R107, R107, 0x1, R15 ;  /* 0x000000016b6b7824 */ /* 0x000fe200078e020f */
[----:B------:R-:W-:Y:S02]  /*23b0*/  IADD3 R15, P1, R12, R14, RZ ;  /* 0x0000000e0c0f7210 */ /* 0x000fe40007f3e0ff */
[----:B------:R-:W-:-:S03]  /*23c0*/  FFMA R22, R25, R88, R22 ;  /* 0x0000005819167223 */ /* 0x000fc60000000016 */
[----:B------:R-:W-:Y:S01]  /*23d0*/  IMAD.X R24, R107, 0x1, R13, P1 ;  /* 0x000000016b187824 */ /* 0x000fe200008e060d */
[C---:B------:R-:W-:Y:S02]  /*23e0*/  LEA R12, P1, R15.reuse, R110, 0x1 ;  /* 0x0000006e0f0c7211 */ /* 0x040fe400078208ff */
[----:B------:R-:W-:Y:S02]  /*23f0*/  F2FP.F16.F32.PACK_AB R22, RZ, R22 ;  /* 0x00000016ff16723e */ /* 0x000fe400000000ff */
[----:B------:R-:W-:-:S03]  /*2400*/  LEA.HI.X R13, R15, R111, R24, 0x1, P1 ;  /* 0x0000006f0f0d7211 */ /* 0x000fc600008f0c18 */
[----:B------:R1:W-:Y:S04]  /*2410*/  @P3 STG.E.U16 desc[UR36][R8.64+0x2], R22 ;  /* 0x0000021608003986 */ /* 0x0003e8000c101524 */
[----:B------:R-:W2:Y:S01]  /*2420*/  @P2 LDG.E.LTC128B.U16 R19, desc[UR36][R12.64] ;  /* 0x000000240c132981 */ /* 0x000ea2000c1e1520 */
[----:B------:R-:W-:Y:S01]  /*2430*/  IADD3 R14, P1, P3, R10, R14, R20 ;  /* 0x0000000e0a0e7210 */ /* 0x000fe20007b3e014 */
[----:B------:R-:W-:Y:S01]  /*2440*/  BSSY B1, `(.L_x_37) ;  /* 0x0000011000017945 */ /* 0x000fe20003800000 */
[----:B------:R-:W-:Y:S02]  /*2450*/  SHF.L.U64.HI R7, R6, 0x4, R7 ;  /* 0x0000000406077819 */ /* 0x000fe40000010207 */
[----:B------:R-:W-:Y:S02]  /*2460*/  IADD3.X R15, R11, R107, R21, P1, P3 ;  /* 0x0000006b0b0f7210 */ /* 0x000fe40000fe6415 */
[----:B------:R-:W-:Y:S01]  /*2470*/  ISETP.GT.AND P0, PT, R0, 0x8, P0 ;  /* 0x000000080000780c */ /* 0x000fe20000704270 */
[----:B------:R-:W-:-:S04]  /*2480*/  IMAD.WIDE.U32 R14, R2, R106, R14 ;  /* 0x0000006a020e7225 */ /* 0x000fc800078e000e */
[----:B------:R-:W-:Y:S02]  /*2490*/  IMAD.IADD R2, R105, 0x1, R15 ;  /* 0x0000000169027824 */ /* 0x000fe400078e020f */
[----:B--2---:R-:W-:-:S05]  /*24a0*/  HADD2.F32 R10, -RZ, R19.H0_H0 ;  /* 0x20000013ff0a7230 */ /* 0x004fca0000004100 */
[----:B------:R-:W-:Y:S01]  /*24b0*/  FMUL R11, R10, R89 ;  /* 0x000000590a0b7220 */ /* 0x000fe20000400000 */
[----:B------:R-:W-:Y:S02]  /*24c0*/  LEA R10, P1, R6, R8, 0x4 ;  /* 0x00000008060a7211 */ /* 0x000fe400078220ff */
[----:B------:R-:W-:Y:S01]  /*24d0*/  LEA R6, P3, R14, R110, 0x1 ;  /* 0x0000006e0e067211 */ /* 0x000fe200078608ff */
[----:B------:R-:W-:-:S05]  /*24e0*/  FFMA R11, R26, R88, R11 ;  /* 0x000000581a0b7223 */ /* 0x000fca000000000b */
[----:B------:R-:W-:Y:S01]  /*24f0*/  F2FP.F16.F32.PACK_AB R12, RZ, R11 ;  /* 0x0000000bff0c723e */ /* 0x000fe200000000ff */
[----:B------:R-:W-:Y:S01]  /*2500*/  IMAD.X R11, R7, 0x1, R9, P1 ;  /* 0x00000001070b7824 */ /* 0x000fe200008e0609 */
[----:B------:R-:W-:-:S04]  /*2510*/  LEA.HI.X R7, R14, R111, R2, 0x1, P3 ;  /* 0x0000006f0e077211 */ /* 0x000fc800018f0c02 */
[----:B------:R1:W-:Y:S01]  /*2520*/  @P2 STG.E.U16 desc[UR36][R10.64], R12 ;  /* 0x0000000c0a002986 */ /* 0x0003e2000c101524 */
[----:B------:R-:W-:Y:S05]  /*2530*/  @!P0 BRA `(.L_x_38) ;  /* 0x0000000000048947 */ /* 0x000fea0003800000 */
[----:B------:R2:W5:Y:S02]  /*2540*/  LDG.E.LTC128B.U16 R19, desc[UR36][R6.64+0x2] ;  /* 0x0000022406137981 */ /* 0x000564000c1e1520 */
.L_x_38:
[----:B------:R-:W-:Y:S05]  /*2550*/  BSYNC B1 ;  /* 0x0000000000017941 */ /* 0x000fea0003800000 */
.L_x_37:
[----:B-----5:R-:W-:Y:S01]  /*2560*/  HADD2.F32 R2, -RZ, R19.H0_H0 ;  /* 0x20000013ff027230 */ /* 0x020fe20000004100 */
[----:B------:R-:W-:Y:S01]  /*2570*/  ISETP.GT.AND P1, PT, R3, 0x8, PT ;  /* 0x000000080300780c */ /* 0x000fe20003f24270 */
[----:B------:R-:W-:Y:S03]  /*2580*/  BSSY B1, `(.L_x_39) ;  /* 0x0000008000017945 */ /* 0x000fe60003800000 */
[----:B------:R-:W-:Y:S01]  /*2590*/  FMUL R2, R2, R89 ;  /* 0x0000005902027220 */ /* 0x000fe20000400000 */
[----:B------:R-:W-:-:S03]  /*25a0*/  ISETP.GT.AND P2, PT, R0, RZ, P1 ;  /* 0x000000ff0000720c */ /* 0x000fc60000f44270 */
[----:B------:R-:W-:-:S05]  /*25b0*/  FFMA R2, R27, R88, R2 ;  /* 0x000000581b027223 */ /* 0x000fca0000000002 */
[----:B------:R-:W-:-:S05]  /*25c0*/  F2FP.F16.F32.PACK_AB R2, RZ, R2 ;  /* 0x00000002ff02723e */ /* 0x000fca00000000ff */
[----:B------:R3:W-:Y:S01]  /*25d0*/  @P0 STG.E.U16 desc[UR36][R10.64+0x2], R2 ;  /* 0x000002020a000986 */ /* 0x0007e2000c101524 */
[----:B------:R-:W-:Y:S05]  /*25e0*/  @!P2 BRA `(.L_x_40) ;  /* 0x000000000004a947 */ /* 0x000fea0003800000 */
[----:B------:R4:W5:Y:S02]  /*25f0*/  LDG.E.LTC128B.U16 R19, desc[UR36][R4.64+0x10] ;  /* 0x0000102404137981 */ /* 0x000964000c1e1520 */
.L_x_40:
[----:B------:R-:W-:Y:S05]  /*2600*/  BSYNC B1 ;  /* 0x0000000000017941 */ /* 0x000fea0003800000 */
.L_x_39:
[----:B---3-5:R-:W-:Y:S01]  /*2610*/  HADD2.F32 R2, -RZ, R19.H0_H0 ;  /* 0x20000013ff027230 */ /* 0x028fe20000004100 */
        /* <DEDUP_REMOVED lines=9> */
.L_x_42:
[----:B------:R-:W-:Y:S05]  /*26b0*/  BSYNC B1 ;  /* 0x0000000000017941 */ /* 0x000fea0003800000 */
.L_x_41:
[----:B-----5:R-:W-:Y:S01]  /*26c0*/  HADD2.F32 R2, -RZ, R19.H0_H0 ;  /* 0x20000013ff027230 */ /* 0x020fe20000004100 */
[----:B------:R-:W-:Y:S01]  /*26d0*/  ISETP.GT.AND P1, PT, R0, 0x8, P1 ;  /* 0x000000080000780c */ /* 0x000fe20000f24270 */
[----:B------:R-:W-:Y:S03]  /*26e0*/  BSSY B1, `(.L_x_43) ;  /* 0x0000007000017945 */ /* 0x000fe60003800000 */
[----:B------:R-:W-:-:S04]  /*26f0*/  FMUL R2, R2, R89 ;  /* 0x0000005902027220 */ /* 0x000fc80000400000 */
[----:B------:R-:W-:-:S05]  /*2700*/  FFMA R2, R29, R88, R2 ;  /* 0x000000581d027223 */ /* 0x000fca0000000002 */
[----:B------:R-:W-:-:S05]  /*2710*/  F2FP.F16.F32.PACK_AB R2, RZ, R2 ;  /* 0x00000002ff02723e */ /* 0x000fca00000000ff */
[----:B------:R0:W-:Y:S01]  /*2720*/  @P3 STG.E.U16 desc[UR36][R8.64+0x12], R2 ;  /* 0x0000120208003986 */ /* 0x0001e2000c101524 */
[----:B------:R-:W-:Y:S05]  /*2730*/  @!P1 BRA `(.L_x_44) ;  /* 0x0000000000049947 */ /* 0x000fea0003800000 */
[----:B------:R0:W5:Y:S02]  /*2740*/  LDG.E.LTC128B.U16 R19, desc[UR36][R6.64+0x10] ;  /* 0x0000102406137981 */ /* 0x000164000c1e1520 */
.L_x_44:
[----:B------:R-:W-:Y:S05]  /*2750*/  BSYNC B1 ;  /* 0x0000000000017941 */ /* 0x000fea0003800000 */
.L_x_43:
[----:B0----5:R-:W-:Y:S01]  /*2760*/  HADD2.F32 R2, -RZ, R19.H0_H0 ;  /* 0x20000013ff027230 */ /* 0x021fe20000004100 */
[----:B------:R-:W-:Y:S01]  /*2770*/  ISETP.GT.AND P0, PT, R0, 0x8, P0 ;  /* 0x000000080000780c */ /* 0x000fe20000704270 */
[----:B------:R-:W-:Y:S03]  /*2780*/  BSSY B1, `(.L_x_45) ;  /* 0x0000007000017945 */ /* 0x000fe60003800000 */
[----:B---3--:R-:W-:-:S04]  /*2790*/  FMUL R13, R2, R89 ;  /* 0x00000059020d7220 */ /* 0x008fc80000400000 */
[----:B------:R-:W-:-:S05]  /*27a0*/  FFMA R13, R30, R88, R13 ;  /* 0x000000581e0d7223 */ /* 0x000fca000000000d */
[----:B------:R-:W-:-:S05]  /*27b0*/  F2FP.F16.F32.PACK_AB R13, RZ, R13 ;  /* 0x0000000dff0d723e */ /* 0x000fca00000000ff */
[----:B------:R0:W-:Y:S01]  /*27c0*/  @P1 STG.E.U16 desc[UR36][R10.64+0x10], R13 ;  /* 0x0000100d0a001986 */ /* 0x0001e2000c101524 */
[----:B------:R-:W-:Y:S05]  /*27d0*/  @!P0 BRA `(.L_x_46) ;  /* 0x0000000000048947 */ /* 0x000fea0003800000 */
[----:B------:R3:W5:Y:S02]  /*27e0*/  LDG.E.LTC128B.U16 R19, desc[UR36][R6.64+0x12] ;  /* 0x0000122406137981 */ /* 0x000764000c1e1520 */
.L_x_46:
[----:B------:R-:W-:Y:S05]  /*27f0*/  BSYNC B1 ;  /* 0x0000000000017941 */ /* 0x000fea0003800000 */
.L_x_45:
        /* <DEDUP_REMOVED lines=10> */
.L_x_48:
[----:B------:R-:W-:Y:S05]  /*28a0*/  BSYNC B1 ;  /* 0x0000000000017941 */ /* 0x000fea0003800000 */
.L_x_47:
[----:B0----5:R-:W-:Y:S01]  /*28b0*/  HADD2.F32 R2, -RZ, R19.H0_H0 ;  /* 0x20000013ff027230 */ /* 0x021fe20000004100 */
        /* <DEDUP_REMOVED lines=9> */
.L_x_50:
[----:B------:R-:W-:Y:S05]  /*2950*/  BSYNC B1 ;  /* 0x0000000000017941 */ /* 0x000fea0003800000 */
.L_x_49:
        /* <DEDUP_REMOVED lines=9> */
.L_x_52:
[----:B------:R-:W-:Y:S05]  /*29f0*/  BSYNC B1 ;  /* 0x0000000000017941 */ /* 0x000fea0003800000 */
.L_x_51:
[----:B0----5:R-:W-:Y:S01]  /*2a00*/  HADD2.F32 R2, -RZ, R19.H0_H0 ;  /* 0x20000013ff027230 */ /* 0x021fe20000004100 */
        /* <DEDUP_REMOVED lines=8> */
.L_x_54:
[----:B------:R-:W-:Y:S05]  /*2a90*/  BSYNC B1 ;  /* 0x0000000000017941 */ /* 0x000fea0003800000 */
.L_x_53:
        /* <DEDUP_REMOVED lines=10> */
.L_x_56:
[----:B------:R-:W-:Y:S05]  /*2b40*/  BSYNC B1 ;  /* 0x0000000000017941 */ /* 0x000fea0003800000 */
.L_x_55:
        /* <DEDUP_REMOVED lines=10> */
.L_x_58:
[----:B------:R-:W-:Y:S05]  /*2bf0*/  BSYNC B1 ;  /* 0x0000000000017941 */ /* 0x000fea0003800000 */
.L_x_57:
        /* <DEDUP_REMOVED lines=9> */
.L_x_60:
[----:B------:R-:W-:Y:S05]  /*2c90*/  BSYNC B1 ;  /* 0x0000000000017941 */ /* 0x000fea0003800000 */
.L_x_59:
        /* <DEDUP_REMOVED lines=9> */
.L_x_62:
[----:B------:R-:W-:Y:S05]  /*2d30*/  BSYNC B1 ;  /* 0x0000000000017941 */ /* 0x000fea0003800000 */
.L_x_61:
        /* <DEDUP_REMOVED lines=10> */
.L_x_64:
[----:B------:R-:W-:Y:S05]  /*2de0*/  BSYNC B1 ;  /* 0x0000000000017941 */ /* 0x000fea0003800000 */
.L_x_63:
        /* <DEDUP_REMOVED lines=10> */
.L_x_66:
[----:B------:R-:W-:Y:S05]  /*2e90*/  BSYNC B1 ;  /* 0x0000000000017941 */ /* 0x000fea0003800000 */
.L_x_65:
        /* <DEDUP_REMOVED lines=9> */
.L_x_68:
[----:B------:R-:W-:Y:S05]  /*2f30*/  BSYNC B1 ;  /* 0x0000000000017941 */ /* 0x000fea0003800000 */
.L_x_67:
        /* <DEDUP_REMOVED lines=9> */
.L_x_70:
[----:B------:R-:W-:Y:S05]  /*2fd0*/  BSYNC B1 ;  /* 0x0000000000017941 */ /* 0x000fea0003800000 */
.L_x_69:
        /* <DEDUP_REMOVED lines=10> */
.L_x_72:
[----:B------:R-:W-:Y:S05]  /*3080*/  BSYNC B1 ;  /* 0x0000000000017941 */ /* 0x000fea0003800000 */
.L_x_71:
        /* <DEDUP_REMOVED lines=10> */
.L_x_74:
[----:B------:R-:W-:Y:S05]  /*3130*/  BSYNC B1 ;  /* 0x0000000000017941 */ /* 0x000fea0003800000 */
.L_x_73:
        /* <DEDUP_REMOVED lines=9> */
.L_x_76:
[----:B------:R-:W-:Y:S05]  /*31d0*/  BSYNC B1 ;  /* 0x0000000000017941 */ /* 0x000fea0003800000 */
.L_x_75:
        /* <DEDUP_REMOVED lines=9> */
.L_x_78:
[----:B------:R-:W-:Y:S05]  /*3270*/  BSYNC B1 ;  /* 0x0000000000017941 */ /* 0x000fea0003800000 */
.L_x_77:
        /* <DEDUP_REMOVED lines=10> */
.L_x_80:
[----:B------:R-:W-:Y:S05]  /*3320*/  BSYNC B1 ;  /* 0x0000000000017941 */ /* 0x000fea0003800000 */
.L_x_79:
        /* <DEDUP_REMOVED lines=10> */
.L_x_82:
[----:B------:R-:W-:Y:S05]  /*33d0*/  BSYNC B1 ;  /* 0x0000000000017941 */ /* 0x000fea0003800000 */
.L_x_81:
        /* <DEDUP_REMOVED lines=9> */
.L_x_84:
[----:B------:R-:W-:Y:S05]  /*3470*/  BSYNC B1 ;  /* 0x0000000000017941 */ /* 0x000fea0003800000 */
.L_x_83:
        /* <DEDUP_REMOVED lines=9> */
.L_x_86:
[----:B------:R-:W-:Y:S05]  /*3510*/  BSYNC B1 ;  /* 0x0000000000017941 */ /* 0x000fea0003800000 */
.L_x_85:
        /* <DEDUP_REMOVED lines=10> */
.L_x_88:
[----:B------:R-:W-:Y:S05]  /*35c0*/  BSYNC B1 ;  /* 0x0000000000017941 */ /* 0x000fea0003800000 */
.L_x_87:
        /* <DEDUP_REMOVED lines=10> */
.L_x_90:
[----:B------:R-:W-:Y:S05]  /*3670*/  BSYNC B1 ;  /* 0x0000000000017941 */ /* 0x000fea0003800000 */
.L_x_89:
        /* <DEDUP_REMOVED lines=9> */
.L_x_92:
[----:B------:R-:W-:Y:S05]  /*3710*/  BSYNC B1 ;  /* 0x0000000000017941 */ /* 0x000fea0003800000 */
.L_x_91:
        /* <DEDUP_REMOVED lines=9> */
.L_x_94:
[----:B------:R-:W-:Y:S05]  /*37b0*/  BSYNC B1 ;  /* 0x0000000000017941 */ /* 0x000fea0003800000 */
.L_x_93:
        /* <DEDUP_REMOVED lines=10> */
.L_x_96:
[----:B------:R-:W-:Y:S05]  /*3860*/  BSYNC B1 ;  /* 0x0000000000017941 */ /* 0x000fea0003800000 */
.L_x_95:
        /* <DEDUP_REMOVED lines=10> */
.L_x_98:
[----:B------:R-:W-:Y:S05]  /*3910*/  BSYNC B1 ;  /* 0x0000000000017941 */ /* 0x000fea0003800000 */
.L_x_97:
        /* <DEDUP_REMOVED lines=9> */
.L_x_100:
[----:B------:R-:W-:Y:S05]  /*39b0*/  BSYNC B1 ;  /* 0x0000000000017941 */ /* 0x000fea0003800000 */
.L_x_99:
        /* <DEDUP_REMOVED lines=9> */
.L_x_102:
[----:B------:R-:W-:Y:S05]  /*3a50*/  BSYNC B1 ;  /* 0x0000000000017941 */ /* 0x000fea0003800000 */
.L_x_101:
        /* <DEDUP_REMOVED lines=10> */
.L_x_104:
[----:B------:R-:W-:Y:S05]  /*3b00*/  BSYNC B1 ;  /* 0x0000000000017941 */ /* 0x000fea0003800000 */
.L_x_103:
        /* <DEDUP_REMOVED lines=10> */
.L_x_106:
[----:B------:R-:W-:Y:S05]  /*3bb0*/  BSYNC B1 ;  /* 0x0000000000017941 */ /* 0x000fea0003800000 */
.L_x_105:
        /* <DEDUP_REMOVED lines=9> */
.L_x_108:
[----:B------:R-:W-:Y:S05]  /*3c50*/  BSYNC B1 ;  /* 0x0000000000017941 */ /* 0x000fea0003800000 */
.L_x_107:
        /* <DEDUP_REMOVED lines=9> */
.L_x_110:
[----:B------:R-:W-:Y:S05]  /*3cf0*/  BSYNC B1 ;  /* 0x0000000000017941 */ /* 0x000fea0003800000 */
.L_x_109:
        /* <DEDUP_REMOVED lines=10> */
.L_x_112:
[----:B------:R-:W-:Y:S05]  /*3da0*/  BSYNC B1 ;  /* 0x0000000000017941 */ /* 0x000fea0003800000 */
.L_x_111:
        /* <DEDUP_REMOVED lines=10> */
.L_x_114:
[----:B------:R-:W-:Y:S05]  /*3e50*/  BSYNC B1 ;  /* 0x0000000000017941 */ /* 0x000fea0003800000 */
.L_x_113:
        /* <DEDUP_REMOVED lines=9> */
.L_x_116:
[----:B------:R-:W-:Y:S05]  /*3ef0*/  BSYNC B1 ;  /* 0x0000000000017941 */ /* 0x000fea0003800000 */
.L_x_115:
        /* <DEDUP_REMOVED lines=9> */
.L_x_118:
[----:B------:R-:W-:Y:S05]  /*3f90*/  BSYNC B1 ;  /* 0x0000000000017941 */ /* 0x000fea0003800000 */
.L_x_117:
        /* <DEDUP_REMOVED lines=10> */
.L_x_120:
[----:B------:R-:W-:Y:S05]  /*4040*/  BSYNC B1 ;  /* 0x0000000000017941 */ /* 0x000fea0003800000 */
.L_x_119:
        /* <DEDUP_REMOVED lines=10> */
.L_x_122:
[----:B------:R-:W-:Y:S05]  /*40f0*/  BSYNC B1 ;  /* 0x0000000000017941 */ /* 0x000fea0003800000 */
.L_x_121:
        /* <DEDUP_REMOVED lines=9> */
.L_x_124:
[----:B------:R-:W-:Y:S05]  /*4190*/  BSYNC B1 ;  /* 0x0000000000017941 */ /* 0x000fea0003800000 */
.L_x_123:
        /* <DEDUP_REMOVED lines=9> */
.L_x_126:
[----:B------:R-:W-:Y:S05]  /*4230*/  BSYNC B1 ;  /* 0x0000000000017941 */ /* 0x000fea0003800000 */
.L_x_125:
        /* <DEDUP_REMOVED lines=10> */
.L_x_128:
[----:B------:R-:W-:Y:S05]  /*42e0*/  BSYNC B1 ;  /* 0x0000000000017941 */ /* 0x000fea0003800000 */
.L_x_127:
        /* <DEDUP_REMOVED lines=10> */
.L_x_130:
[----:B------:R-:W-:Y:S05]  /*4390*/  BSYNC B1 ;  /* 0x0000000000017941 */ /* 0x000fea0003800000 */
.L_x_129:
        /* <DEDUP_REMOVED lines=9> */
.L_x_132:
[----:B------:R-:W-:Y:S05]  /*4430*/  BSYNC B1 ;  /* 0x0000000000017941 */ /* 0x000fea0003800000 */
.L_x_131:
        /* <DEDUP_REMOVED lines=9> */
.L_x_134:
[----:B------:R-:W-:Y:S05]  /*44d0*/  BSYNC B1 ;  /* 0x0000000000017941 */ /* 0x000fea0003800000 */
.L_x_133:
        /* <DEDUP_REMOVED lines=10> */
.L_x_136:
[----:B------:R-:W-:Y:S05]  /*4580*/  BSYNC B1 ;  /* 0x0000000000017941 */ /* 0x000fea0003800000 */
.L_x_135:
        /* <DEDUP_REMOVED lines=10> */
.L_x_138:
[----:B------:R-:W-:Y:S05]  /*4630*/  BSYNC B1 ;  /* 0x0000000000017941 */ /* 0x000fea0003800000 */
.L_x_137:
        /* <DEDUP_REMOVED lines=9> */
.L_x_140:
[----:B------:R-:W-:Y:S05]  /*46d0*/  BSYNC B1 ;  /* 0x0000000000017941 */ /* 0x000fea0003800000 */
.L_x_139:
        /* <DEDUP_REMOVED lines=9> */
.L_x_142:
[----:B------:R-:W-:Y:S05]  /*4770*/  BSYNC B1 ;  /* 0x0000000000017941 */ /* 0x000fea0003800000 */
.L_x_141:
        /* <DEDUP_REMOVED lines=10> */
.L_x_144:
[----:B------:R-:W-:Y:S05]  /*4820*/  BSYNC B1 ;  /* 0x0000000000017941 */ /* 0x000fea0003800000 */
.L_x_143:
        /* <DEDUP_REMOVED lines=10> */
.L_x_146:
[----:B------:R-:W-:Y:S05]  /*48d0*/  BSYNC B1 ;  /* 0x0000000000017941 */ /* 0x000fea0003800000 */
.L_x_145:
        /* <DEDUP_REMOVED lines=9> */
.L_x_148:
[----:B------:R-:W-:Y:S05]  /*4970*/  BSYNC B1 ;  /* 0x0000000000017941 */ /* 0x000fea0003800000 */
.L_x_147:
        /* <DEDUP_REMOVED lines=9> */
.L_x_150:
[----:B------:R-:W-:Y:S05]  /*4a10*/  BSYNC B1 ;  /* 0x0000000000017941 */ /* 0x000fea0003800000 */
.L_x_149:
        /* <DEDUP_REMOVED lines=10> */
.L_x_152:
[----:B------:R-:W-:Y:S05]  /*4ac0*/  BSYNC B1 ;  /* 0x0000000000017941 */ /* 0x000fea0003800000 */
.L_x_151:
[----:B0----5:R-:W-:Y:S01]  /*4ad0*/  HADD2.F32 R2, -RZ, R19.H0_H0 ;  /* 0x20000013ff027230 */ /* 0x021fe20000004100 */
[----:B------:R-:W-:Y:S01]  /*4ae0*/  ISETP.GT.AND P0, PT, R3, 0x79, PT ;  /* 0x000000790300780c */ /* 0x000fe20003f04270 */
[----:B------:R-:W-:Y:S01]  /*4af0*/  @P2 IMAD.MOV.U32 R3, RZ, RZ, R9 ;  /* 0x000000ffff032224 */ /* 0x000fe200078e0009 */
[----:B------:R-:W-:Y:S02]  /*4b00*/  BSSY B1, `(.L_x_153) ;  /* 0x0000009000017945 */ /* 0x000fe40003800000 */
[----:B------:R-:W-:Y:S01]  /*4b10*/  FMUL R13, R2, R89 ;  /* 0x00000059020d7220 */ /* 0x000fe20000400000 */
[----:B------:R-:W-:Y:S01]  /*4b20*/  @P2 IMAD.MOV.U32 R2, RZ, RZ, R8 ;  /* 0x000000ffff022224 */ /* 0x000fe200078e0008 */
[----:B------:R-:W-:Y:S02]  /*4b30*/  ISETP.GT.AND P3, PT, R0, RZ, P0 ;  /* 0x000000ff0000720c */ /* 0x000fe40000764270 */
[----:B------:R-:W-:-:S05]  /*4b40*/  FFMA R13, R84, R88, R13 ;  /* 0x00000058540d7223 */ /* 0x000fca000000000d */
[----:B------:R-:W-:-:S05]  /*4b50*/  F2FP.F16.F32.PACK_AB R13, RZ, R13 ;  /* 0x0000000dff0d723e */ /* 0x000fca00000000ff */
[----:B------:R0:W-:Y:S01]  /*4b60*/  @P2 STG.E.U16 desc[UR36][R2.64+0xf0], R13 ;  /* 0x0000f00d02002986 */ /* 0x0001e2000c101524 */
[----:B------:R-:W-:Y:S05]  /*4b70*/  @!P3 BRA `(.L_x_154) ;  /* 0x000000000004b947 */ /* 0x000fea0003800000 */
[----:B------:R0:W5:Y:S02]  /*4b80*/  LDG.E.LTC128B.U16 R19, desc[UR36][R4.64+0xf2] ;  /* 0x0000f22404137981 */ /* 0x000164000c1e1520 */
.L_x_154:
[----:B------:R-:W-:Y:S05]  /*4b90*/  BSYNC B1 ;  /* 0x0000000000017941 */ /* 0x000fea0003800000 */
.L_x_153:
        /* <DEDUP_REMOVED lines=9> */
.L_x_156:
[----:B------:R-:W-:Y:S05]  /*4c30*/  BSYNC B1 ;  /* 0x0000000000017941 */ /* 0x000fea0003800000 */
.L_x_155:
[----:B0----5:R-:W-:Y:S01]  /*4c40*/  HADD2.F32 R2, -RZ, R19.H0_H0 ;  /* 0x20000013ff027230 */ /* 0x021fe20000004100 */
[----:B------:R-:W-:Y:S01]  /*4c50*/  ISETP.GT.AND P0, PT, R0, 0x8, P0 ;  /* 0x000000080000780c */ /* 0x000fe20000704270 */
[----:B------:R-:W-:Y:S03]  /*4c60*/  BSSY B1, `(.L_x_157) ;  /* 0x000000a000017945 */ /* 0x000fe60003800000 */
[----:B------:R-:W-:Y:S01]  /*4c70*/  FMUL R3, R2, R89 ;  /* 0x0000005902037220 */ /* 0x000fe20000400000 */
[----:B------:R-:W-:-:S03]  /*4c80*/  @P1 IMAD.MOV.U32 R2, RZ, RZ, R10 ;  /* 0x000000ffff021224 */ /* 0x000fc600078e000a */
[----:B------:R-:W-:-:S05]  /*4c90*/  FFMA R3, R86, R88, R3 ;  /* 0x0000005856037223 */ /* 0x000fca0000000003 */
[----:B------:R-:W-:-:S04]  /*4ca0*/  F2FP.F16.F32.PACK_AB R3, RZ, R3 ;  /* 0x00000003ff03723e */ /* 0x000fc800000000ff */
[----:B----4-:R-:W-:Y:S01]  /*4cb0*/  PRMT R4, R3, 0x7610, R4 ;  /* 0x0000761003047816 */ /* 0x010fe20000000004 */
[----:B------:R-:W-:-:S05]  /*4cc0*/  @P1 IMAD.MOV.U32 R3, RZ, RZ, R11 ;  /* 0x000000ffff031224 */ /* 0x000fca00078e000b */
[----:B------:R0:W-:Y:S01]  /*4cd0*/  @P1 STG.E.U16 desc[UR36][R2.64+0xf0], R4 ;  /* 0x0000f00402001986 */ /* 0x0001e2000c101524 */
[----:B------:R-:W-:Y:S05]  /*4ce0*/  @!P0 BRA `(.L_x_158) ;  /* 0x0000000000048947 */ /* 0x000fea0003800000 */
[----:B------:R4:W5:Y:S02]  /*4cf0*/  LDG.E.LTC128B.U16 R19, desc[UR36][R6.64+0xf2] ;  /* 0x0000f22406137981 */ /* 0x000964000c1e1520 */
.L_x_158:
[----:B------:R-:W-:Y:S05]  /*4d00*/  BSYNC B1 ;  /* 0x0000000000017941 */ /* 0x000fea0003800000 */
.L_x_157:
[----:B------:R-:W-:Y:S05]  /*4d10*/  @!P0 BRA `(.L_x_159) ;  /* 0x0000001000e88947 */ /* 0x000fea0003800000 */
[----:B-----5:R-:W-:-:S05]  /*4d20*/  HADD2.F32 R0, -RZ, R19.H0_H0 ;  /* 0x20000013ff007230 */ /* 0x020fca0000004100 */
[----:B------:R-:W-:-:S04]  /*4d30*/  FMUL R0, R0, R89 ;  /* 0x0000005900007220 */ /* 0x000fc80000400000 */
[----:B------:R-:W-:-:S05]  /*4d40*/  FFMA R0, R87, R88, R0 ;  /* 0x0000005857007223 */ /* 0x000fca0000000000 */
[----:B------:R-:W-:-:S05]  /*4d50*/  F2FP.F16.F32.PACK_AB R0, RZ, R0 ;  /* 0x00000000ff00723e */ /* 0x000fca00000000ff */
[----:B------:R0:W-:Y:S01]  /*4d60*/  STG.E.U16 desc[UR36][R10.64+0xf2], R0 ;  /* 0x0000f2000a007986 */ /* 0x0001e2000c101524 */
[----:B------:R-:W-:Y:S05]  /*4d70*/  BRA `(.L_x_159) ;  /* 0x0000001000d07947 */ /* 0x000fea0003800000 */
.L_x_34:
[----:B------:R-:W-:Y:S01]  /*4d80*/  ISETP.GT.AND P0, PT, R3, 0x1, PT ;  /* 0x000000010300780c */ /* 0x000fe20003f04270 */
[----:B------:R-:W-:Y:S01]  /*4d90*/  ULDC.64 UR4, c[0x0][0x5c0] ;  /* 0x0001700000047ab9 */ /* 0x000fe20000000a00 */
[-C--:B------:R-:W-:Y:S01]  /*4da0*/  FMUL R24, R24, R88.reuse ;  /* 0x0000005818187220 */ /* 0x080fe20000400000 */
[-C--:B------:R-:W-:Y:S01]  /*4db0*/  FMUL R25, R25, R88.reuse ;  /* 0x0000005819197220 */ /* 0x080fe20000400000 */
[----:B------:R-:W-:Y:S01]  /*4dc0*/  ISETP.GT.AND P3, PT, R0, RZ, P0 ;  /* 0x000000ff0000720c */ /* 0x000fe20000764270 */
[-C--:B------:R-:W-:Y:S01]  /*4dd0*/  FMUL R26, R26, R88.reuse ;  /* 0x000000581a1a7220 */ /* 0x080fe20000400000 */
[----:B------:R-:W-:Y:S01]  /*4de0*/  LEA R4, P4, R104, UR4, 0x1 ;  /* 0x0000000468047c11 */ /* 0x000fe2000f8808ff */
[----:B------:R-:W-:Y:S01]  /*4df0*/  FMUL R27, R27, R88 ;  /* 0x000000581b1b7220 */ /* 0x000fe20000400000 */
[----:B------:R-:W-:Y:S01]  /*4e00*/  F2FP.F16.F32.PACK_AB R24, RZ, R24 ;  /* 0x00000018ff18723e */ /* 0x000fe200000000ff */
[-C--:B------:R-:W-:Y:S01]  /*4e10*/  FMUL R28, R28, R88.reuse ;  /* 0x000000581c1c7220 */ /* 0x080fe20000400000 */
[----:B------:R-:W-:Y:S01]  /*4e20*/  LEA.HI.X R5, R104, UR5, R9, 0x1, P4 ;  /* 0x0000000568057c11 */ /* 0x000fe2000a0f0c09 */
[-C--:B------:R-:W-:Y:S01]  /*4e30*/  FMUL R29, R29, R88.reuse ;  /* 0x000000581d1d7220 */ /* 0x080fe20000400000 */
[----:B------:R-:W-:Y:S01]  /*4e40*/  F2FP.F16.F32.PACK_AB R25, RZ, R25 ;  /* 0x00000019ff19723e */ /* 0x000fe200000000ff */
[-C--:B------:R-:W-:Y:S01]  /*4e50*/  FMUL R30, R30, R88.reuse ;  /* 0x000000581e1e7220 */ /* 0x080fe20000400000 */
[----:B------:R-:W-:Y:S01]  /*4e60*/  SHF.L.U64.HI R7, R6, 0x4, R7 ;  /* 0x0000000406077819 */ /* 0x000fe20000010207 */
[----:B------:R-:W-:Y:S01]  /*4e70*/  @P1 STG.E.U16 desc[UR36][R4.64], R24 ;  /* 0x0000001804001986 */ /* 0x000fe2000c101524 */
[----:B------:R-:W-:Y:S01]  /*4e80*/  ISETP.GT.AND P1, PT, R3, 0x8, PT ;  /* 0x000000080300780c */ /* 0x000fe20003f24270 */
[----:B------:R-:W-:Y:S01]  /*4e90*/  FMUL R31, R31, R88 ;  /* 0x000000581f1f7220 */ /* 0x000fe20000400000 */
[----:B------:R-:W-:Y:S01]  /*4ea0*/  ISETP.GT.AND P4, PT, R0, 0x8, P0 ;  /* 0x000000080000780c */ /* 0x000fe20000784270 */
[----:B------:R-:W-:Y:S01]  /*4eb0*/  @P3 STG.E.U16 desc[UR36][R4.64+0x2], R25 ;  /* 0x0000021904003986 */ /* 0x000fe2000c101524 */
[----:B------:R-:W-:Y:S01]  /*4ec0*/  LEA R6, P3, R6, R4, 0x4 ;  /* 0x0000000406067211 */ /* 0x000fe200078620ff */
[-C--:B------:R-:W-:Y:S01]  /*4ed0*/  FMUL R32, R32, R88.reuse ;  /* 0x0000005820207220 */ /* 0x080fe20000400000 */
[C---:B------:R-:W-:Y:S01]  /*4ee0*/  ISETP.GT.AND P2, PT, R0.reuse, 0x8, P2 ;  /* 0x000000080000780c */ /* 0x040fe20001744270 */
[-C--:B------:R-:W-:Y:S01]  /*4ef0*/  FMUL R33, R33, R88.reuse ;  /* 0x0000005821217220 */ /* 0x080fe20000400000 */
[----:B------:R-:W-:Y:S01]  /*4f00*/  ISETP.GT.AND P0, PT, R3, 0x9, PT ;  /* 0x000000090300780c */ /* 0x000fe20003f04270 */
[----:B------:R-:W-:Y:S01]  /*4f10*/  IMAD.X R7, R7, 0x1, R5, P3 ;  /* 0x0000000107077824 */ /* 0x000fe200018e0605 */
[----:B------:R-:W-:Y:S01]  /*4f20*/  ISETP.GT.AND P5, PT, R0, RZ, P1 ;  /* 0x000000ff0000720c */ /* 0x000fe20000fa4270 */
[-C--:B------:R-:W-:Y:S01]  /*4f30*/  FMUL R34, R34, R88.reuse ;  /* 0x0000005822227220 */ /* 0x080fe20000400000 */
[----:B------:R-:W-:Y:S01]  /*4f40*/  ISETP.GT.AND P3, PT, R0, RZ, P0 ;  /* 0x000000ff0000720c */ /* 0x000fe20000764270 */
[----:B------:R-:W-:Y:S01]  /*4f50*/  FMUL R35, R35, R88 ;  /* 0x0000005823237220 */ /* 0x000fe20000400000 */
[----:B------:R-:W-:Y:S01]  /*4f60*/  F2FP.F16.F32.PACK_AB R26, RZ, R26 ;  /* 0x0000001aff1a723e */ /* 0x000fe200000000ff */
[-C--:B------:R-:W-:Y:S01]  /*4f70*/  FMUL R36, R36, R88.reuse ;  /* 0x0000005824247220 */ /* 0x080fe20000400000 */
[----:B------:R-:W-:Y:S01]  /*4f80*/  F2FP.F16.F32.PACK_AB R27, RZ, R27 ;  /* 0x0000001bff1b723e */ /* 0x000fe200000000ff */
[----:B------:R-:W-:Y:S01]  /*4f90*/  FMUL R37, R37, R88 ;  /* 0x0000005825257220 */ /* 0x000fe20000400000 */
[----:B------:R-:W-:Y:S01]  /*4fa0*/  F2FP.F16.F32.PACK_AB R28, RZ, R28 ;  /* 0x0000001cff1c723e */ /* 0x000fe200000000ff */
[----:B------:R-:W-:Y:S01]  /*4fb0*/  @P2 STG.E.U16 desc[UR36][R6.64], R26 ;  /* 0x0000001a06002986 */ /* 0x000fe2000c101524 */
[----:B------:R-:W-:Y:S01]  /*4fc0*/  F2FP.F16.F32.PACK_AB R29, RZ, R29 ;  /* 0x0000001dff1d723e */ /* 0x000fe200000000ff */
[-C--:B------:R-:W-:Y:S01]  /*4fd0*/  FMUL R38, R38, R88.reuse ;  /* 0x0000005826267220 */ /* 0x080fe20000400000 */
[C---:B------:R-:W-:Y:S01]  /*4fe0*/  ISETP.GT.AND P2, PT, R0.reuse, 0x8, P1 ;  /* 0x000000080000780c */ /* 0x040fe20000f44270 */
[----:B------:R-:W-:Y:S01]  /*4ff0*/  @P4 STG.E.U16 desc[UR36][R6.64+0x2], R27 ;  /* 0x0000021b06004986 */ /* 0x000fe2000c101524 */
[----:B------:R-:W-:Y:S01]  /*5000*/  ISETP.GT.AND P1, PT, R3, 0x10, PT ;  /* 0x000000100300780c */ /* 0x000fe20003f24270 */
[----:B------:R-:W-:Y:S01]  /*5010*/  FMUL R39, R39, R88 ;  /* 0x0000005827277220 */ /* 0x000fe20000400000 */
[----:B------:R-:W-:Y:S01]  /*5020*/  F2FP.F16.F32.PACK_AB R30, RZ, R30 ;  /* 0x0000001eff1e723e */ /* 0x000fe200000000ff */
[----:B------:R-:W-:Y:S01]  /*5030*/  @P5 STG.E.U16 desc[UR36][R4.64+0x10], R28 ;  /* 0x0000101c04005986 */ /* 0x000fe2000c101524 */
[----:B------:R-:W-:Y:S01]  /*5040*/  ISETP.GT.AND P4, PT, R0, RZ, P1 ;  /* 0x000000ff0000720c */ /* 0x000fe20000f84270 */
[-C--:B------:R-:W-:Y:S01]  /*5050*/  FMUL R40, R40, R88.reuse ;  /* 0x0000005828287220 */ /* 0x080fe20000400000 */
[----:B------:R-:W-:Y:S01]  /*5060*/  F2FP.F16.F32.PACK_AB R31, RZ, R31 ;  /* 0x0000001fff1f723e */ /* 0x000fe200000000ff */
[----:B------:R-:W-:Y:S01]  /*5070*/  @P3 STG.E.U16 desc[UR36][R4.64+0x12], R29 ;  /* 0x0000121d04003986 */ /* 0x000fe2000c101524 */
[----:B------:R-:W-:Y:S01]  /*5080*/  ISETP.GT.AND P3, PT, R0, 0x8, P0 ;  /* 0x000000080000780c */ /* 0x000fe20000764270 */
[----:B------:R-:W-:Y:S01]  /*5090*/  FMUL R41, R41, R88 ;  /* 0x0000005829297220 */ /* 0x000fe20000400000 */
[----:B------:R-:W-:Y:S01]  /*50a0*/  ISETP.GT.AND P0, PT, R3, 0x11, PT ;  /* 0x000000110300780c */ /* 0x000fe20003f04270 */
[----:B------:R-:W-:Y:S01]  /*50b0*/  @P2 STG.E.U16 desc[UR36][R6.64+0x10], R30 ;  /* 0x0000101e06002986 */ /* 0x000fe2000c101524 */
[----:B------:R-:W-:Y:S01]  /*50c0*/  F2FP.F16.F32.PACK_AB R32, RZ, R32 ;  /* 0x00000020ff20723e */ /* 0x000fe200000000ff */
[-C--:B------:R-:W-:Y:S01]  /*50d0*/  FMUL R42, R42, R88.reuse ;  /* 0x000000582a2a7220 */ /* 0x080fe20000400000 */
[C---:B------:R-:W-:Y:S01]  /*50e0*/  ISETP.GT.AND P5, PT, R0.reuse, RZ, P0 ;  /* 0x000000ff0000720c */ /* 0x040fe200007a4270 */
[-C--:B------:R-:W-:Y:S01]  /*50f0*/  FMUL R43, R43, R88.reuse ;  /* 0x000000582b2b7220 */ /* 0x080fe20000400000 */
[----:B------:R-:W-:Y:S01]  /*5100*/  ISETP.GT.AND P2, PT, R0, 0x8, P1 ;  /* 0x000000080000780c */ /* 0x000fe20000f44270 */
[-C--:B------:R-:W-:Y:S01]  /*5110*/  FMUL R44, R44, R88.reuse ;  /* 0x000000582c2c7220 */ /* 0x080fe20000400000 */
[----:B------:R-:W-:Y:S01]  /*5120*/  ISETP.GT.AND P1, PT, R3, 0x18, PT ;  /* 0x000000180300780c */ /* 0x000fe20003f24270 */
[-C--:B------:R-:W-:Y:S01]  /*5130*/  FMUL R45, R45, R88.reuse ;  /* 0x000000582d2d7220 */ /* 0x080fe20000400000 */
[----:B------:R-:W-:Y:S01]  /*5140*/  F2FP.F16.F32.PACK_AB R33, RZ, R33 ;  /* 0x00000021ff21723e */ /* 0x000fe200000000ff */
[----:B------:R-:W-:Y:S01]  /*5150*/  @P3 STG.E.U16 desc[UR36][R6.64+0x12], R31 ;  /* 0x0000121f06003986 */ /* 0x000fe2000c101524 */
[----:B------:R-:W-:Y:S01]  /*5160*/  ISETP.GT.AND P3, PT, R0, 0x8, P0 ;  /* 0x000000080000780c */ /* 0x000fe20000764270 */
[-C--:B------:R-:W-:Y:S01]  /*5170*/  FMUL R46, R46, R88.reuse ;  /* 0x000000582e2e7220 */ /* 0x080fe20000400000 */
[----:B------:R-:W-:Y:S01]  /*5180*/  ISETP.GT.AND P0, PT, R3, 0x19, PT ;  /* 0x000000190300780c */ /* 0x000fe20003f04270 */
[----:B------:R-:W-:Y:S01]  /*5190*/  @P4 STG.E.U16 desc[UR36][R4.64+0x20], R32 ;  /* 0x0000202004004986 */ /* 0x000fe2000c101524 */
[C---:B------:R-:W-:Y:S01]  /*51a0*/  ISETP.GT.AND P4, PT, R0.reuse, RZ, P1 ;  /* 0x000000ff0000720c */ /* 0x040fe20000f84270 */
[----:B------:R-:W-:Y:S01]  /*51b0*/  FMUL R47, R47, R88 ;  /* 0x000000582f2f7220 */ /* 0x000fe20000400000 */
[----:B------:R-:W-:Y:S01]  /*51c0*/  F2FP.F16.F32.PACK_AB R34, RZ, R34 ;  /* 0x00000022ff22723e */ /* 0x000fe200000000ff */
[----:B------:R-:W-:Y:S01]  /*51d0*/  @P5 STG.E.U16 desc[UR36][R4.64+0x22], R33 ;  /* 0x0000222104005986 */ /* 0x000fe2000c101524 */
[----:B------:R-:W-:Y:S01]  /*51e0*/  ISETP.GT.AND P5, PT, R0, RZ, P0 ;  /* 0x000000ff0000720c */ /* 0x000fe200007a4270 */
[----:B------:R-:W-:Y:S01]  /*51f0*/  FMUL R48, R48, R88 ;  /* 0x0000005830307220 */ /* 0x000fe20000400000 */
[----:B------:R-:W-:Y:S01]  /*5200*/  F2FP.F16.F32.PACK_AB R35, RZ, R35 ;  /* 0x00000023ff23723e */ /* 0x000fe200000000ff */
[----:B------:R-:W-:Y:S01]  /*5210*/  @P2 STG.E.U16 desc[UR36][R6.64+0x20], R34 ;  /* 0x0000202206002986 */ /* 0x000fe2000c101524 */
[----:B------:R-:W-:Y:S01]  /*5220*/  F2FP.F16.F32.PACK_AB R36, RZ, R36 ;  /* 0x00000024ff24723e */ /* 0x000fe200000000ff */
[-C--:B------:R-:W-:Y:S01]  /*5230*/  FMUL R49, R49, R88.reuse ;  /* 0x0000005831317220 */ /* 0x080fe20000400000 */
[----:B------:R-:W-:Y:S01]  /*5240*/  ISETP.GT.AND P2, PT, R0, 0x8, P1 ;  /* 0x000000080000780c */ /* 0x000fe20000f44270 */
[----:B------:R-:W-:Y:S01]  /*5250*/  @P3 STG.E.U16 desc[UR36][R6.64+0x22], R35 ;  /* 0x0000222306003986 */ /* 0x000fe2000c101524 */
[----:B------:R-:W-:Y:S01]  /*5260*/  ISETP.GT.AND P1, PT, R3, 0x20, PT ;  /* 0x000000200300780c */ /* 0x000fe20003f24270 */
[-C--:B------:R-:W-:Y:S01]  /*5270*/  FMUL R50, R50, R88.reuse ;  /* 0x0000005832327220 */ /* 0x080fe20000400000 */
[----:B------:R-:W-:Y:S01]  /*5280*/  F2FP.F16.F32.PACK_AB R37, RZ, R37 ;  /* 0x00000025ff25723e */ /* 0x000fe200000000ff */
[----:B------:R-:W-:Y:S01]  /*5290*/  @P4 STG.E.U16 desc[UR36][R4.64+0x30], R36 ;  /* 0x0000302404004986 */ /* 0x000fe2000c101524 */
[C---:B------:R-:W-:Y:S01]  /*52a0*/  ISETP.GT.AND P3, PT, R0.reuse, 0x8, P0 ;  /* 0x000000080000780c */ /* 0x040fe20000764270 */
[-C--:B------:R-:W-:Y:S01]  /*52b0*/  FMUL R51, R51, R88.reuse ;  /* 0x0000005833337220 */ /* 0x080fe20000400000 */
[----:B------:R-:W-:Y:S01]  /*52c0*/  ISETP.GT.AND P0, PT, R3, 0x21, PT ;  /* 0x000000210300780c */ /* 0x000fe20003f04270 */
[----:B------:R-:W-:Y:S01]  /*52d0*/  @P5 STG.E.U16 desc[UR36][R4.64+0x32], R37 ;  /* 0x0000322504005986 */ /* 0x000fe2000c101524 */
[----:B------:R-:W-:Y:S01]  /*52e0*/  ISETP.GT.AND P4, PT, R0, RZ, P1 ;  /* 0x000000ff0000720c */ /* 0x000fe20000f84270 */
[----:B------:R-:W-:Y:S01]  /*52f0*/  FMUL R52, R52, R88 ;  /* 0x0000005834347220 */ /* 0x000fe20000400000 */
[----:B------:R-:W-:Y:S01]  /*5300*/  F2FP.F16.F32.PACK_AB R38, RZ, R38 ;  /* 0x00000026ff26723e */ /* 0x000fe200000000ff */
[-C--:B------:R-:W-:Y:S01]  /*5310*/  FMUL R53, R53, R88.reuse ;  /* 0x0000005835357220 */ /* 0x080fe20000400000 */
        /* <DEDUP_REMOVED lines=113> */
[----:B------:R-:W-:Y:S01]  /*5a30*/  FMUL R87, R87, R88 ;  /* 0x0000005857577220 */ /* 0x000fe20000400000 */
[----:B------:R-:W-:Y:S01]  /*5a40*/  ISETP.GT.AND P0, PT, R3, 0x51, PT ;  /* 0x000000510300780c */ /* 0x000fe20003f04270 */
[----:B------:R-:W-:Y:S01]  /*5a50*/  @P5 STG.E.U16 desc[UR36][R4.64+0x92], R61 ;  /* 0x0000923d04005986 */ /* 0x000fe2000c101524 */
[----:B------:R-:W-:-:S02]  /*5a60*/  ISETP.GT.AND P4, PT, R0, RZ, P1 ;  /* 0x000000ff0000720c */ /* 0x000fc40000f84270 */
[----:B------:R-:W-:Y:S02]  /*5a70*/  F2FP.F16.F32.PACK_AB R62, RZ, R62 ;  /* 0x0000003eff3e723e */ /* 0x000fe400000000ff */
[C---:B------:R-:W-:Y:S02]  /*5a80*/  ISETP.GT.AND P5, PT, R0.reuse, RZ, P0 ;  /* 0x000000ff0000720c */ /* 0x040fe400007a4270 */
[----:B------:R-:W-:Y:S01]  /*5a90*/  F2FP.F16.F32.PACK_AB R63, RZ, R63 ;  /* 0x0000003fff3f723e */ /* 0x000fe200000000ff */
[----:B------:R-:W-:Y:S01]  /*5aa0*/  @P2 STG.E.U16 desc[UR36][R6.64+0x90], R62 ;  /* 0x0000903e06002986 */ /* 0x000fe2000c101524 */
[----:B------:R-:W-:Y:S02]  /*5ab0*/  F2FP.F16.F32.PACK_AB R64, RZ, R64 ;  /* 0x00000040ff40723e */ /* 0x000fe400000000ff */
[----:B------:R-:W-:Y:S01]  /*5ac0*/  ISETP.GT.AND P2, PT, R0, 0x8, P1 ;  /* 0x000000080000780c */ /* 0x000fe20000f44270 */
[----:B------:R-:W-:Y:S01]  /*5ad0*/  @P3 STG.E.U16 desc[UR36][R6.64+0x92], R63 ;  /* 0x0000923f06003986 */ /* 0x000fe2000c101524 */
[----:B------:R-:W-:-:S02]  /*5ae0*/  ISETP.GT.AND P1, PT, R3, 0x58, PT ;  /* 0x000000580300780c */ /* 0x000fc40003f24270 */
[----:B------:R-:W-:Y:S01]  /*5af0*/  F2FP.F16.F32.PACK_AB R65, RZ, R65 ;  /* 0x00000041ff41723e */ /* 0x000fe200000000ff */
[----:B------:R-:W-:Y:S01]  /*5b00*/  @P4 STG.E.U16 desc[UR36][R4.64+0xa0], R64 ;  /* 0x0000a04004004986 */ /* 0x000fe2000c101524 */
[C---:B------:R-:W-:Y:S02]  /*5b10*/  ISETP.GT.AND P3, PT, R0.reuse, 0x8, P0 ;  /* 0x000000080000780c */ /* 0x040fe40000764270 */
[----:B------:R-:W-:Y:S01]  /*5b20*/  ISETP.GT.AND P0, PT, R3, 0x59, PT ;  /* 0x000000590300780c */ /* 0x000fe20003f04270 */
[----:B------:R-:W-:Y:S01]  /*5b30*/  @P5 STG.E.U16 desc[UR36][R4.64+0xa2], R65 ;  /* 0x0000a24104005986 */ /* 0x000fe2000c101524 */
[C---:B------:R-:W-:Y:S02]  /*5b40*/  ISETP.GT.AND P4, PT, R0.reuse, RZ, P1 ;  /* 0x000000ff0000720c */ /* 0x040fe40000f84270 */
[----:B------:R-:W-:Y:S02]  /*5b50*/  F2FP.F16.F32.PACK_AB R66, RZ, R66 ;  /* 0x00000042ff42723e */ /* 0x000fe400000000ff */
[----:B------:R-:W-:-:S02]  /*5b60*/  ISETP.GT.AND P5, PT, R0, RZ, P0 ;  /* 0x000000ff0000720c */ /* 0x000fc400007a4270 */
[----:B------:R-:W-:Y:S01]  /*5b70*/  F2FP.F16.F32.PACK_AB R67, RZ, R67 ;  /* 0x00000043ff43723e */ /* 0x000fe200000000ff */
[----:B------:R-:W-:Y:S01]  /*5b80*/  @P2 STG.E.U16 desc[UR36][R6.64+0xa0], R66 ;  /* 0x0000a04206002986 */ /* 0x000fe2000c101524 */
[----:B------:R-:W-:Y:S02]  /*5b90*/  F2FP.F16.F32.PACK_AB R68, RZ, R68 ;  /* 0x00000044ff44723e */ /* 0x000fe400000000ff */
[C---:B------:R-:W-:Y:S01]  /*5ba0*/  ISETP.GT.AND P2, PT, R0.reuse, 0x8, P1 ;  /* 0x000000080000780c */ /* 0x040fe20000f44270 */
[----:B------:R-:W-:Y:S01]  /*5bb0*/  @P3 STG.E.U16 desc[UR36][R6.64+0xa2], R67 ;  /* 0x0000a24306003986 */ /* 0x000fe2000c101524 */
[----:B------:R-:W-:Y:S02]  /*5bc0*/  ISETP.GT.AND P1, PT, R3, 0x60, PT ;  /* 0x000000600300780c */ /* 0x000fe40003f24270 */
[----:B------:R-:W-:Y:S01]  /*5bd0*/  F2FP.F16.F32.PACK_AB R69, RZ, R69 ;  /* 0x00000045ff45723e */ /* 0x000fe200000000ff */
[----:B------:R-:W-:Y:S01]  /*5be0*/  @P4 STG.E.U16 desc[UR36][R4.64+0xb0], R68 ;  /* 0x0000b04404004986 */ /* 0x000fe2000c101524 */
[----:B------:R-:W-:-:S02]  /*5bf0*/  ISETP.GT.AND P3, PT, R0, 0x8, P0 ;  /* 0x000000080000780c */ /* 0x000fc40000764270 */
[----:B------:R-:W-:Y:S01]  /*5c00*/  ISETP.GT.AND P0, PT, R3, 0x61, PT ;  /* 0x000000610300780c */ /* 0x000fe20003f04270 */
[----:B------:R-:W-:Y:S01]  /*5c10*/  @P5 STG.E.U16 desc[UR36][R4.64+0xb2], R69 ;  /* 0x0000b24504005986 */ /* 0x000fe2000c101524 */
[C---:B------:R-:W-:Y:S02]  /*5c20*/  ISETP.GT.AND P4, PT, R0.reuse, RZ, P1 ;  /* 0x000000ff0000720c */ /* 0x040fe40000f84270 */
[----:B------:R-:W-:Y:S02]  /*5c30*/  ISETP.GT.AND P5, PT, R0, RZ, P0 ;  /* 0x000000ff0000720c */ /* 0x000fe400007a4270 */
[----:B------:R-:W-:Y:S02]  /*5c40*/  F2FP.F16.F32.PACK_AB R70, RZ, R70 ;  /* 0x00000046ff46723e */ /* 0x000fe400000000ff */
[----:B------:R-:W-:Y:S02]  /*5c50*/  F2FP.F16.F32.PACK_AB R71, RZ, R71 ;  /* 0x00000047ff47723e */ /* 0x000fe400000000ff */
[----:B------:R-:W-:Y:S01]  /*5c60*/  F2FP.F16.F32.PACK_AB R72, RZ, R72 ;  /* 0x00000048ff48723e */ /* 0x000fe200000000ff */
[----:B------:R-:W-:Y:S01]  /*5c70*/  @P2 STG.E.U16 desc[UR36][R6.64+0xb0], R70 ;  /* 0x0000b04606002986 */ /* 0x000fe2000c101524 */
[----:B------:R-:W-:-:S02]  /*5c80*/  F2FP.F16.F32.PACK_AB R73, RZ, R73 ;  /* 0x00000049ff49723e */ /* 0x000fc400000000ff */
[C---:B------:R-:W-:Y:S01]  /*5c90*/  ISETP.GT.AND P1, PT, R0.reuse, 0x8, P1 ;  /* 0x000000080000780c */ /* 0x040fe20000f24270 */
[----:B------:R-:W-:Y:S01]  /*5ca0*/  @P3 STG.E.U16 desc[UR36][R6.64+0xb2], R71 ;  /* 0x0000b24706003986 */ /* 0x000fe2000c101524 */
[C---:B------:R-:W-:Y:S02]  /*5cb0*/  ISETP.GT.AND P2, PT, R0.reuse, 0x8, P0 ;  /* 0x000000080000780c */ /* 0x040fe40000744270 */
[C---:B------:R-:W-:Y:S01]  /*5cc0*/  ISETP.GT.AND P0, PT, R3.reuse, 0x69, PT ;  /* 0x000000690300780c */ /* 0x040fe20003f04270 */
[----:B------:R-:W-:Y:S01]  /*5cd0*/  @P4 STG.E.U16 desc[UR36][R4.64+0xc0], R72 ;  /* 0x0000c04804004986 */ /* 0x000fe2000c101524 */
[----:B------:R-:W-:Y:S02]  /*5ce0*/  ISETP.GT.AND P4, PT, R3, 0x68, PT ;  /* 0x000000680300780c */ /* 0x000fe40003f84270 */
[----:B------:R-:W-:Y:S01]  /*5cf0*/  F2FP.F16.F32.PACK_AB R74, RZ, R74 ;  /* 0x0000004aff4a723e */ /* 0x000fe200000000ff */
[----:B------:R-:W-:Y:S01]  /*5d00*/  @P5 STG.E.U16 desc[UR36][R4.64+0xc2], R73 ;  /* 0x0000c24904005986 */ /* 0x000fe2000c101524 */
[----:B------:R-:W-:-:S02]  /*5d10*/  ISETP.GT.AND P5, PT, R0, RZ, P4 ;  /* 0x000000ff0000720c */ /* 0x000fc400027a4270 */
[C---:B------:R-:W-:Y:S01]  /*5d20*/  ISETP.GT.AND P3, PT, R0.reuse, RZ, P0 ;  /* 0x000000ff0000720c */ /* 0x040fe20000764270 */
[----:B------:R-:W-:Y:S01]  /*5d30*/  @P1 STG.E.U16 desc[UR36][R6.64+0xc0], R74 ;  /* 0x0000c04a06001986 */ /* 0x000fe2000c101524 */
[----:B------:R-:W-:Y:S02]  /*5d40*/  F2FP.F16.F32.PACK_AB R75, RZ, R75 ;  /* 0x0000004bff4b723e */ /* 0x000fe400000000ff */
[----:B------:R-:W-:Y:S02]  /*5d50*/  F2FP.F16.F32.PACK_AB R76, RZ, R76 ;  /* 0x0000004cff4c723e */ /* 0x000fe400000000ff */
[C---:B------:R-:W-:Y:S01]  /*5d60*/  ISETP.GT.AND P4, PT, R0.reuse, 0x8, P4 ;  /* 0x000000080000780c */ /* 0x040fe20002784270 */
[----:B------:R-:W-:Y:S01]  /*5d70*/  @P2 STG.E.U16 desc[UR36][R6.64+0xc2], R75 ;  /* 0x0000c24b06002986 */ /* 0x000fe2000c101524 */
[----:B------:R-:W-:Y:S02]  /*5d80*/  F2FP.F16.F32.PACK_AB R77, RZ, R77 ;  /* 0x0000004dff4d723e */ /* 0x000fe400000000ff */
[----:B------:R-:W-:Y:S01]  /*5d90*/  ISETP.GT.AND P2, PT, R3, 0x71, PT ;  /* 0x000000710300780c */ /* 0x000fe20003f44270 */
[----:B------:R-:W-:Y:S01]  /*5da0*/  @P5 STG.E.U16 desc[UR36][R4.64+0xd0], R76 ;  /* 0x0000d04c04005986 */ /* 0x000fe2000c101524 */
[----:B------:R-:W-:-:S02]  /*5db0*/  ISETP.GT.AND P5, PT, R0, 0x8, P0 ;  /* 0x000000080000780c */ /* 0x000fc400007a4270 */
[C---:B------:R-:W-:Y:S01]  /*5dc0*/  ISETP.GT.AND P1, PT, R3.reuse, 0x78, PT ;  /* 0x000000780300780c */ /* 0x040fe20003f24270 */
[----:B------:R-:W-:Y:S01]  /*5dd0*/  @P3 STG.E.U16 desc[UR36][R4.64+0xd2], R77 ;  /* 0x0000d24d04003986 */ /* 0x000fe2000c101524 */
[C---:B------:R-:W-:Y:S02]  /*5de0*/  ISETP.GT.AND P3, PT, R3.reuse, 0x70, PT ;  /* 0x000000700300780c */ /* 0x040fe40003f64270 */
[----:B------:R-:W-:Y:S01]  /*5df0*/  ISETP.GT.AND P0, PT, R3, 0x79, PT ;  /* 0x000000790300780c */ /* 0x000fe20003f04270 */
[----:B------:R-:W-:Y:S01]  /*5e00*/  @P4 IMAD.MOV.U32 R2, RZ, RZ, R6 ;  /* 0x000000ffff024224 */ /* 0x000fe200078e0006 */
[----:B------:R-:W-:Y:S01]  /*5e10*/  F2FP.F16.F32.PACK_AB R78, RZ, R78 ;  /* 0x0000004eff4e723e */ /* 0x000fe200000000ff */
[----:B------:R-:W-:Y:S01]  /*5e20*/  @P4 IMAD.MOV.U32 R3, RZ, RZ, R7 ;  /* 0x000000ffff034224 */ /* 0x000fe200078e0007 */
[----:B------:R-:W-:Y:S02]  /*5e30*/  F2FP.F16.F32.PACK_AB R79, RZ, R79 ;  /* 0x0000004fff4f723e */ /* 0x000fe400000000ff */
[----:B------:R-:W-:-:S02]  /*5e40*/  F2FP.F16.F32.PACK_AB R80, RZ, R80 ;  /* 0x00000050ff50723e */ /* 0x000fc400000000ff */
[----:B------:R0:W-:Y:S01]  /*5e50*/  @P4 STG.E.U16 desc[UR36][R2.64+0xd0], R78 ;  /* 0x0000d04e02004986 */ /* 0x0001e2000c101524 */
[C---:B------:R-:W-:Y:S02]  /*5e60*/  ISETP.GT.AND P4, PT, R0.reuse, RZ, P2 ;  /* 0x000000ff0000720c */ /* 0x040fe40001784270 */
[----:B------:R-:W-:Y:S02]  /*5e70*/  F2FP.F16.F32.PACK_AB R81, RZ, R81 ;  /* 0x00000051ff51723e */ /* 0x000fe400000000ff */
[----:B------:R-:W-:Y:S02]  /*5e80*/  ISETP.GT.AND P2, PT, R0, 0x8, P2 ;  /* 0x000000080000780c */ /* 0x000fe40001744270 */
[----:B------:R-:W-:Y:S02]  /*5e90*/  F2FP.F16.F32.PACK_AB R82, RZ, R82 ;  /* 0x00000052ff52723e */ /* 0x000fe400000000ff */
[----:B------:R-:W-:Y:S02]  /*5ea0*/  F2FP.F16.F32.PACK_AB R83, RZ, R83 ;  /* 0x00000053ff53723e */ /* 0x000fe400000000ff */
[----:B------:R-:W-:Y:S01]  /*5eb0*/  F2FP.F16.F32.PACK_AB R84, RZ, R84 ;  /* 0x00000054ff54723e */ /* 0x000fe200000000ff */
[----:B0-----:R-:W-:Y:S01]  /*5ec0*/  @P5 IMAD.MOV.U32 R2, RZ, RZ, R6 ;  /* 0x000000ffff025224 */ /* 0x001fe200078e0006 */
[----:B------:R-:W-:Y:S01]  /*5ed0*/  F2FP.F16.F32.PACK_AB R85, RZ, R85 ;  /* 0x00000055ff55723e */ /* 0x000fe200000000ff */
[----:B------:R-:W-:Y:S01]  /*5ee0*/  @P5 IMAD.MOV.U32 R3, RZ, RZ, R7 ;  /* 0x000000ffff035224 */ /* 0x000fe200078e0007 */
[----:B------:R-:W-:-:S02]  /*5ef0*/  F2FP.F16.F32.PACK_AB R86, RZ, R86 ;  /* 0x00000056ff56723e */ /* 0x000fc400000000ff */
[----:B------:R-:W-:Y:S02]  /*5f00*/  F2FP.F16.F32.PACK_AB R87, RZ, R87 ;  /* 0x00000057ff57723e */ /* 0x000fe400000000ff */
[----:B------:R0:W-:Y:S01]  /*5f10*/  @P5 STG.E.U16 desc[UR36][R2.64+0xd2], R79 ;  /* 0x0000d24f02005986 */ /* 0x0001e2000c101524 */
[C---:B------:R-:W-:Y:S02]  /*5f20*/  ISETP.GT.AND P5, PT, R0.reuse, RZ, P3 ;  /* 0x000000ff0000720c */ /* 0x040fe40001fa4270 */
[----:B------:R-:W-:-:S11]  /*5f30*/  ISETP.GT.AND P3, PT, R0, 0x8, P3 ;  /* 0x000000080000780c */ /* 0x000fd60001f64270 */
[----:B0-----:R-:W-:Y:S02]  /*5f40*/  @P5 IMAD.MOV.U32 R2, RZ, RZ, R4 ;  /* 0x000000ffff025224 */ /* 0x001fe400078e0004 */
[----:B------:R-:W-:-:S05]  /*5f50*/  @P5 IMAD.MOV.U32 R3, RZ, RZ, R5 ;  /* 0x000000ffff035224 */ /* 0x000fca00078e0005 */
[----:B------:R0:W-:Y:S01]  /*5f60*/  @P5 STG.E.U16 desc[UR36][R2.64+0xe0], R80 ;  /* 0x0000e05002005986 */ /* 0x0001e2000c101524 */
[C---:B------:R-:W-:Y:S02]  /*5f70*/  ISETP.GT.AND P5, PT, R0.reuse, RZ, P0 ;  /* 0x000000ff0000720c */ /* 0x040fe400007a4270 */
[----:B------:R-:W-:Y:S01]  /*5f80*/  ISETP.GT.AND P0, PT, R0, 0x8, P0 ;  /* 0x000000080000780c */ /* 0x000fe20000704270 */
[----:B0-----:R-:W-:Y:S02]  /*5f90*/  @P4 IMAD.MOV.U32 R2, RZ, RZ, R4 ;  /* 0x000000ffff024224 */ /* 0x001fe400078e0004 */
[----:B------:R-:W-:-:S05]  /*5fa0*/  @P4 IMAD.MOV.U32 R3, RZ, RZ, R5 ;  /* 0x000000ffff034224 */ /* 0x000fca00078e0005 */
[----:B------:R0:W-:Y:S01]  /*5fb0*/  @P4 STG.E.U16 desc[UR36][R2.64+0xe2], R81 ;  /* 0x0000e25102004986 */ /* 0x0001e2000c101524 */
[C---:B------:R-:W-:Y:S02]  /*5fc0*/  ISETP.GT.AND P4, PT, R0.reuse, RZ, P1 ;  /* 0x000000ff0000720c */ /* 0x040fe40000f84270 */
[----:B------:R-:W-:Y:S01]  /*5fd0*/  ISETP.GT.AND P1, PT, R0, 0x8, P1 ;  /* 0x000000080000780c */ /* 0x000fe20000f24270 */
[----:B0-----:R-:W-:Y:S02]  /*5fe0*/  @P3 IMAD.MOV.U32 R2, RZ, RZ, R6 ;  /* 0x000000ffff023224 */ /* 0x001fe400078e0006 */
[----:B------:R-:W-:-:S05]  /*5ff0*/  @P3 IMAD.MOV.U32 R3, RZ, RZ, R7 ;  /* 0x000000ffff033224 */ /* 0x000fca00078e0007 */
[----:B------:R0:W-:Y:S02]  /*6000*/  @P3 STG.E.U16 desc[UR36][R2.64+0xe0], R82 ;  /* 0x0000e05202003986 */ /* 0x0001e4000c101524 */
[----:B0-----:R-:W-:Y:S02]  /*6010*/  @P2 IMAD.MOV.U32 R2, RZ, RZ, R6 ;  /* 0x000000ffff022224 */ /* 0x001fe400078e0006 */
[----:B------:R-:W-:-:S05]  /*6020*/  @P2 IMAD.MOV.U32 R3, RZ, RZ, R7 ;  /* 0x000000ffff032224 */ /* 0x000fca00078e0007 */
[----:B------:R0:W-:Y:S02]  /*6030*/  @P2 STG.E.U16 desc[UR36][R2.64+0xe2], R83 ;  /* 0x0000e25302002986 */ /* 0x0001e4000c101524 */
[----:B0-----:R-:W-:Y:S02]  /*6040*/  @P4 IMAD.MOV.U32 R2, RZ, RZ, R4 ;  /* 0x000000ffff024224 */ /* 0x001fe400078e0004 */
[----:B------:R-:W-:-:S05]  /*6050*/  @P4 IMAD.MOV.U32 R3, RZ, RZ, R5 ;  /* 0x000000ffff034224 */ /* 0x000fca00078e0005 */
[----:B------:R0:W-:Y:S04]  /*6060*/  @P4 STG.E.U16 desc[UR36][R2.64+0xf0], R84 ;  /* 0x0000f05402004986 */ /* 0x0001e8000c101524 */
[----:B------:R1:W-:Y:S01]  /*6070*/  @P5 STG.E.U16 desc[UR36][R4.64+0xf2], R85 ;  /* 0x0000f25504005986 */ /* 0x0003e2000c101524 */
[----:B0-----:R-:W-:Y:S02]  /*6080*/  @P1 IMAD.MOV.U32 R2, RZ, RZ, R6 ;  /* 0x000000ffff021224 */ /* 0x001fe400078e0006 */
[----:B------:R-:W-:-:S05]  /*6090*/  @P1 IMAD.MOV.U32 R3, RZ, RZ, R7 ;  /* 0x000000ffff031224 */ /* 0x000fca00078e0007 */
[----:B------:R1:W-:Y:S04]  /*60a0*/  @P1 STG.E.U16 desc[UR36][R2.64+0xf0], R86 ;  /* 0x0000f05602001986 */ /* 0x0003e8000c101524 */
[----:B------:R1:W-:Y:S02]  /*60b0*/  @P0 STG.E.U16 desc[UR36][R6.64+0xf2], R87 ;  /* 0x0000f25706000986 */ /* 0x0003e4000c101524 */
.L_x_159:
[----:B------:R-:W-:Y:S05]  /*60c0*/  BSYNC B0 ;  /* 0x0000000000007941 */ /* 0x000fea0003800000 */
.L_x_33:
[----:B01----:R-:W2:Y:S01]  /*60d0*/  LDL.64 R2, [R1] ;  /* 0x0000000001027983 */ /* 0x003ea20000100a00 */
[----:B------:R-:W-:Y:S01]  /*60e0*/  ULDC.64 UR4, c[0x0][0x650] ;  /* 0x0001940000047ab9 */ /* 0x000fe20000000a00 */
[----:B------:R0:W-:Y:S01]  /*60f0*/  SYNCS.ARRIVE.TRANS64.A1T0 RZ, [R96+UR47], RZ ;  /* 0x000000ff60ff79a7 */ /* 0x0001e2000810002f */
[----:B------:R-:W-:Y:S01]  /*6100*/  PRMT R0, RZ, 0x7610, R0 ;  /* 0x00007610ff007816 */ /* 0x000fe20000000000 */
[----:B-----5:R-:W-:Y:S02]  /*6110*/  IMAD.MOV.U32 R19, RZ, RZ, -0x1 ;  /* 0xffffffffff137424 */ /* 0x020fe400078e00ff */
[----:B------:R-:W-:Y:S01]  /*6120*/  IMAD.MOV.U32 R22, RZ, RZ, -0x1 ;  /* 0xffffffffff167424 */ /* 0x000fe200078e00ff */
[----:B--2---:R-:W-:-:S04]  /*6130*/  LEA R18, P0, R2, R18, 0x1 ;  /* 0x0000001202127211 */ /* 0x004fc800078008ff */
[----:B------:R-:W-:Y:S01]  /*6140*/  LEA.HI.X R17, R2, R17, R23, 0x1, P0 ;  /* 0x0000001102117211 */ /* 0x000fe200000f0c17 */
[----:B------:R-:W-:Y:S01]  /*6150*/  IMAD.MOV.U32 R2, RZ, RZ, -0x1 ;  /* 0xffffffffff027424 */ /* 0x000fe200078e00ff */
[----:B------:R-:W-:-:S04]  /*6160*/  ISETP.GE.U32.AND P0, PT, R18, UR4, PT ;  /* 0x0000000412007c0c */ /* 0x000fc8000bf06070 */
[----:B------:R-:W-:-:S13]  /*6170*/  ISETP.GE.U32.AND.EX P0, PT, R17, UR5, PT, P0 ;  /* 0x0000000511007c0c */ /* 0x000fda000bf06100 */
[----:B0-----:R-:W-:Y:S05]  /*6180*/  @P0 BRA `(.L_x_160) ;  /* 0x0000000400700947 */ /* 0x001fea0003800000 */
[----:B------:R-:W0:Y:S01]  /*6190*/  S2R R10, SR_CTAID.X ;  /* 0x00000000000a7919 */ /* 0x000e220000002500 */
[----:B------:R-:W1:Y:S01]  /*61a0*/  LDC.64 R8, c[0x0][0x628] ;  /* 0x00018a00ff087b82 */ /* 0x000e620000000a00 */
[----:B------:R-:W-:Y:S01]  /*61b0*/  ULDC UR4, c[0x0][0x150] ;  /* 0x0000540000047ab9 */ /* 0x000fe20000000800 */
[----:B---34-:R-:W-:Y:S01]  /*61c0*/  IMAD.MOV.U32 R6, RZ, RZ, R18 ;  /* 0x000000ffff067224 */ /* 0x018fe200078e0012 */
[----:B------:R-:W2:Y:S01]  /*61d0*/  S2R R20, SR_CTAID.Y ;  /* 0x0000000000147919 */ /* 0x000ea20000002600 */
[----:B------:R-:W-:-:S04]  /*61e0*/  IMAD.MOV.U32 R7, RZ, RZ, R17 ;  /* 0x000000ffff077224 */ /* 0x000fc800078e0011 */
[----:B------:R-:W3:Y:S08]  /*61f0*/  LDC R15, c[0x0][0x144] ;  /* 0x00005100ff0f7b82 */ /* 0x000ef00000000800 */
[----:B------:R-:W4:Y:S08]  /*6200*/  LDC R0, c[0x0][0x630] ;  /* 0x00018c00ff007b82 */ /* 0x000f300000000800 */
[----:B------:R-:W2:Y:S01]  /*6210*/  LDC.64 R12, c[0x0][0x620] ;  /* 0x00018800ff0c7b82 */ /* 0x000ea20000000a00 */
[----:B-1----:R-:W-:-:S04]  /*6220*/  ISETP.NE.U32.AND P0, PT, R8, RZ, PT ;  /* 0x000000ff0800720c */ /* 0x002fc80003f05070 */
[----:B------:R-:W-:Y:S02]  /*6230*/  ISETP.NE.AND.EX P0, PT, R9, RZ, PT, P0 ;  /* 0x000000ff0900720c */ /* 0x000fe40003f05300 */
[----:B0-----:R-:W-:-:S05]  /*6240*/  I2FP.F32.U32 R2, R10 ;  /* 0x0000000a00027245 */ /* 0x001fca0000201000 */
[----:B------:R-:W-:-:S04]  /*6250*/  FMUL R2, R2, UR4 ;  /* 0x0000000402027c20 */ /* 0x000fc80008400000 */
[----:B------:R0:W1:Y:S02]  /*6260*/  F2I.U32.TRUNC.NTZ R14, R2 ;  /* 0x00000002000e7305 */ /* 0x000064000020f000 */
[----:B---34-:R-:W-:Y:S05]  /*6270*/  @!P0 BRA `(.L_x_161) ;  /* 0x0000000000288947 */ /* 0x018fea0003800000 */
[----:B------:R-:W3:Y:S02]  /*6280*/  LDC R3, c[0x0][0x634] ;  /* 0x00018d00ff037b82 */ /* 0x000ee40000000800 */
[----:B---3--:R-:W-:-:S05]  /*6290*/  IADD3 R7, P0, R18, R3, RZ ;  /* 0x0000000312077210 */ /* 0x008fca0007f1e0ff */
[----:B------:R-:W-:-:S04]  /*62a0*/  IMAD.X R11, RZ, RZ, R17, P0 ;  /* 0x000000ffff0b7224 */ /* 0x000fc800000e0611 */
[----:B0-----:R-:W-:-:S04]  /*62b0*/  IMAD.WIDE.U32 R2, R11, R8, RZ ;  /* 0x000000080b027225 */ /* 0x001fc800078e00ff */
[----:B------:R-:W-:-:S04]  /*62c0*/  IMAD.WIDE.U32 R4, P0, R7, R9, R2 ;  /* 0x0000000907047225 */ /* 0x000fc80007800002 */
[----:B------:R-:W-:-:S04]  /*62d0*/  IMAD.WIDE.U32 R2, R7, R8, RZ ;  /* 0x0000000807027225 */ /* 0x000fc800078e00ff */
[----:B------:R-:W-:Y:S01]  /*62e0*/  IMAD.X R7, RZ, RZ, RZ, P0 ;  /* 0x000000ffff077224 */ /* 0x000fe200000e06ff */
[----:B------:R-:W-:Y:S01]  /*62f0*/  IADD3 RZ, P0, R3, R4, RZ ;  /* 0x0000000403ff7210 */ /* 0x000fe20007f1e0ff */
[----:B------:R-:W-:-:S04]  /*6300*/  IMAD.MOV.U32 R6, RZ, RZ, R5 ;  /* 0x000000ffff067224 */ /* 0x000fc800078e0005 */
[----:B------:R-:W-:-:S08]  /*6310*/  IMAD.WIDE.U32.X R6, R11, R9, R6, P0 ;  /* 0x000000090b067225 */ /* 0x000fd000000e0406 */
.L_x_161:
[----:B------:R-:W3:Y:S01]  /*6320*/  LDC.64 R26, c[0x0][0x640] ;  /* 0x00019000ff1a7b82 */ /* 0x000ee20000000a00 */
[-C--:B------:R-:W-:Y:S01]  /*6330*/  SHF.R.U64 R11, R6, R0.reuse, R7 ;  /* 0x00000000060b7219 */ /* 0x080fe20000001207 */
[----:B------:R-:W-:Y:S01]  /*6340*/  IMAD.MOV.U32 R19, RZ, RZ, R17 ;  /* 0x000000ffff137224 */ /* 0x000fe200078e0011 */
[----:B------:R-:W-:Y:S01]  /*6350*/  SHF.R.U32.HI R0, RZ, R0, R7 ;  /* 0x00000000ff007219 */ /* 0x000fe20000011607 */
[----:B-1----:R-:W-:Y:S01]  /*6360*/  IMAD.MOV R14, RZ, RZ, -R14 ;  /* 0x000000ffff0e7224 */ /* 0x002fe200078e0a0e */
[----:B------:R-:W-:Y:S01]  /*6370*/  IADD3 R5, P0, RZ, -R11, RZ ;  /* 0x8000000bff057210 */ /* 0x000fe20007f1e0ff */
[----:B------:R-:W-:Y:S01]  /*6380*/  ULDC UR4, c[0x0][0x154] ;  /* 0x0000550000047ab9 */ /* 0x000fe20000000800 */
[----:B------:R-:W-:Y:S01]  /*6390*/  IMAD.MOV.U32 R7, RZ, RZ, 0x1 ;  /* 0x00000001ff077424 */ /* 0x000fe200078e00ff */
[----:B------:R-:W1:Y:S01]  /*63a0*/  LDC R4, c[0x0][0x618] ;  /* 0x00018600ff047b82 */ /* 0x000e620000000800 */
[----:B------:R-:W-:Y:S02]  /*63b0*/  IMAD R22, R15, R14, R10 ;  /* 0x0000000e0f167224 */ /* 0x000fe400078e020a */
[----:B------:R-:W-:-:S04]  /*63c0*/  IMAD.X R3, RZ, RZ, ~R0, P0 ;  /* 0x000000ffff037224 */ /* 0x000fc800000e0e00 */
[-C--:B--2---:R-:W-:Y:S01]  /*63d0*/  IMAD R0, R3, R12.reuse, RZ ;  /* 0x0000000c03007224 */ /* 0x084fe200078e02ff */
[----:B------:R-:W2:Y:S01]  /*63e0*/  LDC R6, c[0x0][0x608] ;  /* 0x00018200ff067b82 */ /* 0x000ea20000000800 */
[----:B0-----:R-:W-:-:S04]  /*63f0*/  IMAD.WIDE.U32 R2, R5, R12, R18 ;  /* 0x0000000c05027225 */ /* 0x001fc800078e0012 */
[----:B------:R-:W-:Y:S01]  /*6400*/  IMAD R5, R5, R13, R0 ;  /* 0x0000000d05057224 */ /* 0x000fe200078e0200 */
[----:B------:R-:W-:Y:S02]  /*6410*/  I2FP.F32.U32 R0, R20 ;  /* 0x0000001400007245 */ /* 0x000fe40000201000 */
[----:B------:R-:W0:Y:S01]  /*6420*/  LDC R24, c[0x0][0x658] ;  /* 0x00019600ff187b82 */ /* 0x000e220000000800 */
[----:B------:R-:W-:Y:S01]  /*6430*/  IMAD.IADD R3, R3, 0x1, R5 ;  /* 0x0000000103037824 */ /* 0x000fe200078e0205 */
[----:B---3--:R-:W-:Y:S01]  /*6440*/  ISETP.NE.U32.AND P0, PT, R26, RZ, PT ;  /* 0x000000ff1a00720c */ /* 0x008fe20003f05070 */
[----:B------:R-:W-:Y:S01]  /*6450*/  FMUL R0, R0, UR4 ;  /* 0x0000000400007c20 */ /* 0x000fe20008400000 */
[----:B------:R-:W-:Y:S02]  /*6460*/  IMAD.MOV.U32 R5, RZ, RZ, -0x1 ;  /* 0xffffffffff057424 */ /* 0x000fe400078e00ff */
[----:B------:R-:W-:Y:S01]  /*6470*/  ISETP.NE.AND.EX P0, PT, R27, RZ, PT, P0 ;  /* 0x000000ff1b00720c */ /* 0x000fe20003f05300 */
[----:B------:R3:W4:Y:S01]  /*6480*/  F2I.U32.TRUNC.NTZ R12, R0 ;  /* 0x00000000000c7305 */ /* 0x000722000020f000 */
[----:B------:R-:W3:Y:S01]  /*6490*/  LDC R15, c[0x0][0x148] ;  /* 0x00005200ff0f7b82 */ /* 0x000ee20000000800 */
[----:B-1----:R-:W-:-:S02]  /*64a0*/  SHF.R.U64 R10, R2, R4, R3 ;  /* 0x00000004020a7219 */ /* 0x002fc40000001203 */
[----:B------:R-:W-:-:S05]  /*64b0*/  SHF.R.U32.HI R3, RZ, R4, R3 ;  /* 0x00000004ff037219 */ /* 0x000fca0000011603 */
[----:B------:R-:W1:Y:S01]  /*64c0*/  LDC R14, c[0x0][0x600] ;  /* 0x00018000ff0e7b82 */ /* 0x000e620000000800 */
[-CC-:B--2---:R-:W-:Y:S02]  /*64d0*/  SHF.R.U64 R8, R10, R6.reuse, R3.reuse ;  /* 0x000000060a087219 */ /* 0x184fe40000001203 */
[----:B------:R-:W-:-:S05]  /*64e0*/  SHF.R.U32.HI R3, RZ, R6, R3 ;  /* 0x00000006ff037219 */ /* 0x000fca0000011603 */
[----:B------:R-:W2:Y:S01]  /*64f0*/  LDC R21, c[0x0][0x648] ;  /* 0x00019200ff157b82 */ /* 0x000ea20000000800 */
[-CC-:B0-----:R-:W-:Y:S02]  /*6500*/  SHF.R.U64 R13, R8, R24.reuse, R3.reuse ;  /* 0x00000018080d7219 */ /* 0x181fe40000001203 */
[-C--:B------:R-:W-:Y:S02]  /*6510*/  SHF.L.U32 R5, R5, R24.reuse, RZ ;  /* 0x0000001805057219 */ /* 0x080fe400000006ff */
[-C--:B------:R-:W-:Y:S01]  /*6520*/  SHF.R.U32.HI R3, RZ, R24.reuse, R3 ;  /* 0x00000018ff037219 */ /* 0x080fe20000011603 */
[----:B------:R-:W-:Y:S01]  /*6530*/  IMAD.MOV.U32 R2, RZ, RZ, R13 ;  /* 0x000000ffff027224 */ /* 0x000fe200078e000d */
[----:B------:R-:W-:Y:S01]  /*6540*/  SHF.L.U32 R24, R7, R24, RZ ;  /* 0x0000001807187219 */ /* 0x000fe200000006ff */
[----:B------:R-:W0:Y:S01]  /*6550*/  LDC R25, c[0x0][0x638] ;  /* 0x00018e00ff197b82 */ /* 0x000e220000000800 */
[----:B------:R-:W-:-:S07]  /*6560*/  LOP3.LUT R19, RZ, R5, RZ, 0x33, !PT ;  /* 0x00000005ff137212 */ /* 0x000fce00078e33ff */
[----:B------:R-:W0:Y:S01]  /*6570*/  LDC R28, c[0x0][0x610] ;  /* 0x00018400ff1c7b82 */ /* 0x000e220000000800 */
[----:B----4-:R-:W-:Y:S05]  /*6580*/  @!P0 BRA `(.L_x_162) ;  /* 0x0000000000288947 */ /* 0x010fea0003800000 */
[----:B---3--:R-:W3:Y:S02]  /*6590*/  LDC R0, c[0x0][0x64c] ;  /* 0x00019300ff007b82 */ /* 0x008ee40000000800 */
[----:B---3--:R-:W-:-:S05]  /*65a0*/  IADD3 R7, P0, R13, R0, RZ ;  /* 0x000000000d077210 */ /* 0x008fca0007f1e0ff */
        /* <DEDUP_REMOVED lines=8> */
.L_x_162:
[----:B------:R-:W4:Y:S01]  /*6630*/  LDC R4, c[0x0][0x65c] ;  /* 0x00019700ff047b82 */ /* 0x000f220000000800 */
[----:B--23--:R-:W-:Y:S01]  /*6640*/  SHF.R.U64 R0, R2, R21, R3 ;  /* 0x0000001502007219 */ /* 0x00cfe20000001203 */
[----:B-1----:R-:W-:Y:S01]  /*6650*/  VIADD R3, R14, 0xffffffff ;  /* 0xffffffff0e037836 */ /* 0x002fe20000000000 */
[----:B------:R-:W-:Y:S01]  /*6660*/  LOP3.LUT R19, R8, R19, RZ, 0xc0, !PT ;  /* 0x0000001308137212 */ /* 0x000fe200078ec0ff */
[----:B------:R-:W-:Y:S02]  /*6670*/  IMAD.MOV R12, RZ, RZ, -R12 ;  /* 0x000000ffff0c7224 */ /* 0x000fe400078e0a0c */
[----:B------:R-:W-:Y:S01]  /*6680*/  IMAD.MOV R2, RZ, RZ, -R0 ;  /* 0x000000ffff027224 */ /* 0x000fe200078e0a00 */
[----:B------:R-:W-:Y:S01]  /*6690*/  LOP3.LUT R3, R10, R3, RZ, 0xc0, !PT ;  /* 0x000000030a037212 */ /* 0x000fe200078ec0ff */
[----:B------:R-:W-:Y:S02]  /*66a0*/  IMAD R19, R24, R0, R19 ;  /* 0x0000000018137224 */ /* 0x000fe400078e0213 */
[----:B0-----:R-:W-:-:S04]  /*66b0*/  IMAD R0, R2, R25, R13 ;  /* 0x0000001902007224 */ /* 0x001fc800078e020d */
[----:B------:R-:W-:Y:S01]  /*66c0*/  IMAD R2, R0, R14, R3 ;  /* 0x0000000e00027224 */ /* 0x000fe200078e0203 */
[----:B----4-:R-:W-:Y:S01]  /*66d0*/  ISETP.NE.AND P0, PT, R4, 0x1, PT ;  /* 0x000000010400780c */ /* 0x010fe20003f05270 */
[----:B------:R-:W-:-:S05]  /*66e0*/  IMAD.MOV.U32 R4, RZ, RZ, 0x1 ;  /* 0x00000001ff047424 */ /* 0x000fca00078e00ff */
[----:B------:R-:W-:-:S07]  /*66f0*/  PRMT R0, R4, 0x7610, R0 ;  /* 0x0000761004007816 */ /* 0x000fce0000000000 */
[----:B------:R-:W-:-:S04]  /*6700*/  @P0 IMAD R22, R15, R12, R20 ;  /* 0x0000000c0f160224 */ /* 0x000fc800078e0214 */
[----:B------:R-:W-:-:S05]  /*6710*/  IMAD R19, R19, R28, R22 ;  /* 0x0000001c13137224 */ /* 0x000fca00078e0216 */
[----:B------:R-:W-:Y:S02]  /*6720*/  SEL R22, R2, R19, !P0 ;  /* 0x0000001302167207 */ /* 0x000fe40004000000 */
[----:B------:R-:W-:Y:S01]  /*6730*/  SEL R19, R19, R2, !P0 ;  /* 0x0000000213137207 */ /* 0x000fe20004000000 */
[----:B------:R-:W-:-:S07]  /*6740*/  IMAD.MOV.U32 R2, RZ, RZ, R11 ;  /* 0x000000ffff027224 */ /* 0x000fce00078e000b */
.L_x_160:
[----:B------:R-:W-:Y:S02]  /*6750*/  LOP3.LUT P0, RZ, R0, 0xff, RZ, 0xc0, !PT ;  /* 0x000000ff00ff7812 */ /* 0x000fe4000780c0ff */
[----:B------:R-:W-:-:S11]  /*6760*/  LOP3.LUT R101, R101, 0x1, RZ, 0x3c, !PT ;  /* 0x0000000165657812 */ /* 0x000fd600078e3cff */
[----:B------:R-:W-:Y:S05]  /*6770*/  @P0 BRA `(.L_x_163) ;  /* 0xffffffac00c40947 */ /* 0x000fea000383ffff */
[----:B------:R-:W-:Y:S05]  /*6780*/  EXIT ;  /* 0x000000000000794d */ /* 0x000fea0003800000 */
.L_x_14:
[----:B------:R-:W-:-:S08]  /*6790*/  ISETP.NE.AND P0, PT, R0, RZ, PT ;  /* 0x000000ff0000720c */ /* 0x000fd00003f05270 */
[----:B0-----:R-:W0:-:S00]  /*67a0*/  USETMAXREG.DEALLOC.CTAPOOL 0x28 ;  /* 0x00000028000079c8 */ /* 0x001e0000080e0500 */
[----:B------:R-:W-:Y:S05]  /*67b0*/  @P0 EXIT ;  /* 0x000000000000094d */ /* 0x000fea0003800000 */
[----:B0-----:R-:W-:Y:S01]  /*67c0*/  LOP3.LUT P0, RZ, R8, 0xff, RZ, 0xc0, !PT ;  /* 0x000000ff08ff7812 */ /* 0x001fe2000780c0ff */
[----:B------:R-:W-:Y:S02]  /*67d0*/  IMAD.MOV.U32 R0, RZ, RZ, 0x1 ;  /* 0x00000001ff007424 */ /* 0x000fe400078e00ff */
[----:B------:R-:W-:-:S10]  /*67e0*/  IMAD.MOV.U32 R7, RZ, RZ, RZ ;  /* 0x000000ffff077224 */ /* 0x000fd400078e00ff */
[----:B------:R-:W-:Y:S05]  /*67f0*/  @!P0 BRA `(.L_x_164) ;  /* 0x0000000c00388947 */ /* 0x000fea0003800000 */
[----:B------:R-:W-:Y:S01]  /*6800*/  LOP3.LUT P0, RZ, R4, 0x1f, RZ, 0xc0, !PT ;  /* 0x0000001f04ff7812 */ /* 0x000fe2000780c0ff */
[----:B------:R-:W-:Y:S01]  /*6810*/  ULDC UR5, c[0x0][0x658] ;  /* 0x0001960000057ab9 */ /* 0x000fe20000000800 */
[----:B------:R-:W-:Y:S01]  /*6820*/  UMOV UR6, 0xffffffff ;  /* 0xffffffff00067882 */ /* 0x000fe20000000000 */
[----:B------:R-:W-:Y:S01]  /*6830*/  BSSY B0, `(.L_x_164) ;  /* 0x00000ca000007945 */ /* 0x000fe20003800000 */
[----:B------:R-:W-:Y:S01]  /*6840*/  USHF.L.U32 UR6, UR6, UR5, URZ ;  /* 0x0000000506067299 */ /* 0x000fe2000800063f */
[C---:B------:R-:W-:Y:S01]  /*6850*/  ISETP.NE.AND P2, PT, R3.reuse, RZ, PT ;  /* 0x000000ff0300720c */ /* 0x040fe20003f45270 */
[----:B------:R-:W-:Y:S01]  /*6860*/  IMAD.MOV.U32 R8, RZ, RZ, 0x1 ;  /* 0x00000001ff087424 */ /* 0x000fe200078e00ff */
[----:B------:R-:W-:Y:S01]  /*6870*/  ISETP.NE.OR P0, PT, R3, RZ, !P0 ;  /* 0x000000ff0300720c */ /* 0x000fe20004705670 */
[----:B------:R-:W-:Y:S01]  /*6880*/  IMAD.MOV.U32 R0, RZ, RZ, 0x1 ;  /* 0x00000001ff007424 */ /* 0x000fe200078e00ff */
[----:B------:R-:W-:Y:S01]  /*6890*/  LOP3.LUT R6, R16, 0x2, RZ, 0xfc, !PT ;  /* 0x0000000210067812 */ /* 0x000fe200078efcff */
[----:B------:R-:W-:Y:S01]  /*68a0*/  IMAD.MOV.U32 R7, RZ, RZ, RZ ;  /* 0x000000ffff077224 */ /* 0x000fe200078e00ff */
[----:B------:R-:W-:Y:S01]  /*68b0*/  ULDC UR4, c[0x0][0x600] ;  /* 0x0001800000047ab9 */ /* 0x000fe20000000800 */
[----:B------:R-:W-:Y:S01]  /*68c0*/  UMOV UR7, 0x1 ;  /* 0x0000000100077882 */ /* 0x000fe20000000000 */
[----:B------:R-:W-:-:S02]  /*68d0*/  UIADD3 UR23, UR40, 0x1, URZ ;  /* 0x0000000128177890 */ /* 0x000fc4000fffe03f */
[----:B------:R-:W-:Y:S02]  /*68e0*/  UIADD3 UR18, UR4, -0x1, URZ ;  /* 0xffffffff04127890 */ /* 0x000fe4000fffe03f */
[----:B------:R-:W-:Y:S02]  /*68f0*/  USHF.L.U32 UR20, UR7, UR5, URZ ;  /* 0x0000000507147299 */ /* 0x000fe4000800063f */
[----:B------:R-:W-:Y:S01]  /*6900*/  ULOP3.LUT UR19, URZ, UR6, URZ, 0x33, !UPT ;  /* 0x000000063f137292 */ /* 0x000fe2000f8e333f */
[----:B------:R-:W-:-:S11]  /*6910*/  ULDC.64 UR24, c[0x0][0x198] ;  /* 0x0000660000187ab9 */ /* 0x000fd60000000a00 */
.L_x_176:
[----:B------:R-:W-:-:S03]  /*6920*/  UMOV UR4, 0xffffffff ;  /* 0xffffffff00047882 */ /* 0x000fc60000000000 */
[----:B------:R-:W-:Y:S05]  /*6930*/  BRA.DIV UR4, `(.L_x_165) ;  /* 0x0000001604f47947 */ /* 0x000fea000b800000 */
[----:B------:R-:W-:-:S13]  /*6940*/  ELECT P6, URZ, PT ;  /* 0x00000000003f782f */ /* 0x000fda00038c0000 */
.L_x_203:
[----:B------:R-:W-:Y:S04]  /*6950*/  BSSY B1, `(.L_x_166) ;  /* 0x000003f000017945 */ /* 0x000fe80003800000 */
[----:B------:R-:W-:Y:S05]  /*6960*/  @!P6 BRA `(.L_x_167) ;  /* 0x0000000000f4e947 */ /* 0x000fea0003800000 */
[----:B------:R-:W0:Y:S02]  /*6970*/  LDC R3, c[0x0][0x28c] ;  /* 0x0000a300ff037b82 */ /* 0x000e240000000800 */
[----:B0-----:R-:W-:-:S13]  /*6980*/  ISETP.GE.AND P1, PT, R3, 0x1, PT ;  /* 0x000000010300780c */ /* 0x001fda0003f26270 */
[----:B------:R-:W-:Y:S05]  /*6990*/  @!P1 BRA `(.L_x_167) ;  /* 0x0000000000e89947 */ /* 0x000fea0003800000 */
[----:B------:R-:W-:Y:S02]  /*69a0*/  IMAD.SHL.U32 R22, R22, 0x80, RZ ;  /* 0x0000008016167824 */ /* 0x000fe400078e00ff */
[----:B------:R-:W-:Y:S02]  /*69b0*/  IMAD.SHL.U32 R19, R19, 0x40, RZ ;  /* 0x0000004013137824 */ /* 0x000fe400078e00ff */
[----:B------:R-:W-:Y:S02]  /*69c0*/  IMAD.MOV.U32 R12, RZ, RZ, RZ ;  /* 0x000000ffff0c7224 */ /* 0x000fe400078e00ff */
[----:B------:R-:W-:Y:S02]  /*69d0*/  IMAD.U32 R13, RZ, RZ, UR23 ;  /* 0x00000017ff0d7e24 */ /* 0x000fe4000f8e00ff */
[----:B------:R-:W-:Y:S02]  /*69e0*/  IMAD.MOV.U32 R3, RZ, RZ, R0 ;  /* 0x000000ffff037224 */ /* 0x000fe400078e0000 */
[----:B------:R-:W-:-:S02]  /*69f0*/  IMAD.MOV.U32 R4, RZ, RZ, R7 ;  /* 0x000000ffff047224 */ /* 0x000fc400078e0007 */
[----:B------:R-:W-:-:S07]  /*6a00*/  VIADD R14, R22, 0x40 ;  /* 0x00000040160e7836 */ /* 0x000fce0000000000 */
.L_x_171:
[----:B------:R-:W0:Y:S01]  /*6a10*/  S2R R10, SR_CgaCtaId ;  /* 0x00000000000a7919 */ /* 0x000e220000008800 */
[----:B------:R-:W-:Y:S01]  /*6a20*/  MOV R5, 0x400 ;  /* 0x0000040000057802 */ /* 0x000fe20000000f00 */
[----:B------:R-:W1:Y:S03]  /*6a30*/  @!P2 LDC R9, c[0x0][0x500] ;  /* 0x00014000ff09ab82 */ /* 0x000e660000000800 */
[----:B0-----:R-:W-:Y:S02]  /*6a40*/  LEA R11, R10, R5, 0x18 ;  /* 0x000000050a0b7211 */ /* 0x001fe400078ec0ff */
[----:B------:R-:W-:-:S03]  /*6a50*/  SHF.L.U32 R5, R3, 0x1f, RZ ;  /* 0x0000001f03057819 */ /* 0x000fc600000006ff */
[----:B------:R-:W-:-:S04]  /*6a60*/  IMAD R10, R4, 0x8, R11 ;  /* 0x00000008040a7824 */ /* 0x000fc800078e020b */
[----:B------:R-:W0:Y:S02]  /*6a70*/  SYNCS.PHASECHK.TRANS64.TRYWAIT P1, [R10+URZ+0x90], R5 ;  /* 0x000090050a0075a7 */ /* 0x000e24000802017f */
[----:B01----:R-:W-:Y:S05]  /*6a80*/  @!P1 BRA `(.L_x_168) ;  /* 0x0000001400c09947 */ /* 0x003fea0003800000 */
.L_x_204:
[----:B0-----:R-:W-:Y:S01]  /*6a90*/  PRMT R5, R6, 0x9910, RZ ;  /* 0x0000991006057816 */ /* 0x001fe200000000ff */
[----:B------:R0:W-:Y:S03]  /*6aa0*/  @!P2 SYNCS.ARRIVE.TRANS64 RZ, [R10+URZ], R9 ;  /* 0x000000090affa9a7 */ /* 0x0001e6000800003f */
[----:B------:R-:W-:-:S13]  /*6ab0*/  ISETP.NE.AND P1, PT, R5, 0x2, PT ;  /* 0x000000020500780c */ /* 0x000fda0003f25270 */
[----:B0-----:R-:W-:Y:S05]  /*6ac0*/  @P1 BRA `(.L_x_169) ;  /* 0x0000000000041947 */ /* 0x001fea0003800000 */
[----:B------:R-:W-:Y:S01]  /*6ad0*/  BPT.TRAP 0x1 ;  /* 0x000000040000795c */ /* 0x000fe20000300000 */
.L_x_169:
[----:B------:R-:W-:Y:S05]  /*6ae0*/  @P0 BRA `(.L_x_170) ;  /* 0x0000000000040947 */ /* 0x000fea0003800000 */
[----:B------:R-:W-:Y:S01]  /*6af0*/  BPT.TRAP 0x1 ;  /* 0x000000040000795c */ /* 0x000fe20000300000 */
.L_x_170:
[--C-:B------:R-:W-:Y:S01]  /*6b00*/  IMAD R5, R4, 0x1000, R11.reuse ;  /* 0x0000100004057824 */ /* 0x100fe200078e020b */
[----:B------:R-:W-:Y:S01]  /*6b10*/  R2UR UR9, R10 ;  /* 0x000000000a0972ca */ /* 0x000fe200000e0000 */
[----:B------:R-:W-:Y:S01]  /*6b20*/  IMAD R11, R4, 0x2000, R11 ;  /* 0x00002000040b7824 */ /* 0x000fe200078e020b */
[----:B------:R-:W-:Y:S01]  /*6b30*/  R2UR UR10, R19 ;  /* 0x00000000130a72ca */ /* 0x000fe200000e0000 */
[----:B------:R-:W-:Y:S01]  /*6b40*/  UIADD3 UR4, UP0, UR24, 0xf0, URZ ;  /* 0x000000f018047890 */ /* 0x000fe2000ff1e03f */
[----:B------:R-:W-:Y:S01]  /*6b50*/  R2UR UR5, R5 ;  /* 0x00000000050572ca */ /* 0x000fe200000e0000 */
[----:B------:R-:W-:Y:S01]  /*6b60*/  VIADD R13, R13, 0xffffffff ;  /* 0xffffffff0d0d7836 */ /* 0x000fe20000000000 */
[----:B------:R-:W-:Y:S01]  /*6b70*/  R2UR UR8, R11 ;  /* 0x000000000b0872ca */ /* 0x000fe200000e0000 */
[----:B------:R-:W-:Y:S01]  /*6b80*/  UIADD3 UR6, UP1, UR24, 0x1f0, URZ ;  /* 0x000001f018067890 */ /* 0x000fe2000ff3e03f */
[----:B------:R-:W-:Y:S01]  /*6b90*/  R2UR UR11, R12 ;  /* 0x000000000c0b72ca */ /* 0x000fe200000e0000 */
[----:B------:R-:W-:Y:S01]  /*6ba0*/  VIADD R4, R4, 0x1 ;  /* 0x0000000104047836 */ /* 0x000fe20000000000 */
[----:B------:R-:W-:Y:S01]  /*6bb0*/  R2UR UR12, R2 ;  /* 0x00000000020c72ca */ /* 0x000fe200000e0000 */
[----:B------:R-:W-:Y:S01]  /*6bc0*/  UIADD3.X UR7, URZ, UR25, URZ, UP1, !UPT ;  /* 0x000000193f077290 */ /* 0x000fe20008ffe43f */
[----:B------:R-:W-:Y:S01]  /*6bd0*/  R2UR UR21, R22 ;  /* 0x00000000161572ca */ /* 0x000fe200000e0000 */
[----:B------:R-:W-:Y:S01]  /*6be0*/  UMOV UR14, 0x0 ;  /* 0x00000000000e7882 */ /* 0x000fe20000000000 */
[----:B------:R-:W-:Y:S01]  /*6bf0*/  R2UR UR22, R14 ;  /* 0x000000000e1672ca */ /* 0x000fe200000e0000 */
[----:B------:R-:W-:Y:S01]  /*6c00*/  UMOV UR15, 0x10000000 ;  /* 0x10000000000f7882 */ /* 0x000fe20000000000 */
[----:B------:R-:W-:Y:S01]  /*6c10*/  ISETP.GT.AND P3, PT, R13, 0x1, PT ;  /* 0x000000010d00780c */ /* 0x000fe20003f64270 */
[----:B------:R-:W-:Y:S01]  /*6c20*/  UIADD3 UR13, UR5, 0x200, URZ ;  /* 0x00000200050d7890 */ /* 0x000fe2000fffe03f */
[----:B------:R-:W-:Y:S01]  /*6c30*/  ISETP.NE.AND P1, PT, R4, 0x12, PT ;  /* 0x000000120400780c */ /* 0x000fe20003f25270 */
[----:B------:R-:W-:Y:S01]  /*6c40*/  UIADD3.X UR5, URZ, UR25, URZ, UP0, !UPT ;  /* 0x000000193f057290 */ /* 0x000fe200087fe43f */
[----:B------:R-:W-:Y:S01]  /*6c50*/  VIADD R12, R12, 0x20 ;  /* 0x000000200c0c7836 */ /* 0x000fe20000000000 */
[----:B------:R-:W-:Y:S01]  /*6c60*/  UIADD3 UR16, UR8, 0x12200, URZ ;  /* 0x0001220008107890 */ /* 0x000fe2000fffe03f */
[----:B------:R-:W-:Y:S01]  /*6c70*/  SEL R10, RZ, 0x1, P1 ;  /* 0x00000001ff0a7807 */ /* 0x000fe20000800000 */
[----:B------:R-:W-:Y:S01]  /*6c80*/  UIADD3 UR17, UR8, 0x13200, URZ ;  /* 0x0001320008117890 */ /* 0x000fe2000fffe03f */
[----:B------:R-:W-:-:S02]  /*6c90*/  SEL R4, R4, RZ, P1 ;  /* 0x000000ff04047207 */ /* 0x000fc40000800000 */
[----:B------:R-:W-:Y:S01]  /*6ca0*/  UMOV UR8, UR13 ;  /* 0x0000000d00087c82 */ /* 0x000fe20008000000 */
[----:B------:R-:W-:Y:S01]  /*6cb0*/  LOP3.LUT R3, R3, R10, RZ, 0x3c, !PT ;  /* 0x0000000a03037212 */ /* 0x000fe200078e3cff */
[----:B------:R0:W-:Y:S02]  /*6cc0*/  UTMALDG.3D [UR8], [UR4], desc[UR14] ;  /* 0x00000e08040075b4 */ /* 0x0001e40008011000 */
[----:B0-----:R-:W-:Y:S01]  /*6cd0*/  UMOV UR8, UR16 ;  /* 0x0000001000087c82 */ /* 0x001fe20008000000 */
[----:B------:R-:W-:Y:S02]  /*6ce0*/  UMOV UR10, UR21 ;  /* 0x00000015000a7c82 */ /* 0x000fe40008000000 */
[----:B------:R0:W-:Y:S02]  /*6cf0*/  UTMALDG.3D [UR8], [UR6], desc[UR14] ;  /* 0x00000e08060075b4 */ /* 0x0001e40008011000 */
[----:B0-----:R-:W-:Y:S01]  /*6d00*/  UMOV UR8, UR17 ;  /* 0x0000001100087c82 */ /* 0x001fe20008000000 */
[----:B------:R-:W-:-:S02]  /*6d10*/  UMOV UR10, UR22 ;  /* 0x00000016000a7c82 */ /* 0x000fc40008000000 */
[----:B------:R0:W-:Y:S02]  /*6d20*/  UTMALDG.3D [UR8], [UR6], desc[UR14] ;  /* 0x00000e08060075b4 */ /* 0x0001e40008011000 */
[----:B0-----:R-:W-:Y:S05]  /*6d30*/  @P3 BRA `(.L_x_171) ;  /* 0xfffffffc00343947 */ /* 0x001fea000383ffff */
.L_x_167:
[----:B------:R-:W-:Y:S05]  /*6d40*/  BSYNC B1 ;  /* 0x0000000000017941 */ /* 0x000fea0003800000 */
.L_x_166:
[----:B------:R-:W2:Y:S01]  /*6d50*/  LDL.64 R10, [R1] ;  /* 0x00000000010a7983 */ /* 0x000ea20000100a00 */
[----:B------:R-:W-:Y:S01]  /*6d60*/  LOP3.LUT P4, RZ, R8, 0xff, RZ, 0xc0, !PT ;  /* 0x000000ff08ff7812 */ /* 0x000fe2000788c0ff */
[----:B------:R-:W-:Y:S01]  /*6d70*/  VIADD R4, R7, UR40 ;  /* 0x0000002807047c36 */ /* 0x000fe20008000000 */
[----:B------:R-:W-:Y:S01]  /*6d80*/  ULDC.64 UR4, c[0x0][0x650] ;  /* 0x0001940000047ab9 */ /* 0x000fe20000000a00 */
[----:B------:R-:W-:Y:S01]  /*6d90*/  IMAD.U32 R7, RZ, RZ, UR40 ;  /* 0x00000028ff077e24 */ /* 0x000fe2000f8e00ff */
[----:B------:R-:W-:Y:S01]  /*6da0*/  UISETP.GE.U32.AND UP0, UPT, UR40, 0x12, UPT ;  /* 0x000000122800788c */ /* 0x000fe2000bf06070 */
[----:B------:R-:W-:Y:S01]  /*6db0*/  BSSY B1, `(.L_x_172) ;  /* 0x000006f000017945 */ /* 0x000fe20003800000 */
[----:B------:R-:W-:Y:S01]  /*6dc0*/  ISETP.GT.U32.AND P1, PT, R4, 0x11, PT ;  /* 0x000000110400780c */ /* 0x000fe20003f24070 */
[----:B------:R-:W-:Y:S01]  /*6dd0*/  IMAD.MOV.U32 R19, RZ, RZ, -0x1 ;  /* 0xffffffffff137424 */ /* 0x000fe200078e00ff */
[----:B------:R-:W-:Y:S01]  /*6de0*/  PRMT R8, RZ, 0x7610, R8 ;  /* 0x00007610ff087816 */ /* 0x000fe20000000008 */
[----:B------:R-:W-:Y:S01]  /*6df0*/  IMAD.MOV.U32 R22, RZ, RZ, -0x1 ;  /* 0xffffffffff167424 */ /* 0x000fe200078e00ff */
[----:B------:R-:W-:-:S02]  /*6e00*/  ISETP.LT.U32.AND P1, PT, R7, 0x12, P1 ;  /* 0x000000120700780c */ /* 0x000fc40000f21070 */
[----:B------:R-:W-:Y:S01]  /*6e10*/  PLOP3.LUT P3, PT, PT, PT, UP0, 0x80, 0x0 ;  /* 0x000000000000781c */ /* 0x000fe20003f6f008 */
[----:B------:R-:W0:Y:S01]  /*6e20*/  @P4 S2R R3, SR_CgaCtaId ;  /* 0x0000000000034919 */ /* 0x000e220000008800 */
[----:B------:R-:W-:-:S04]  /*6e30*/  @P4 MOV R2, 0x400 ;  /* 0x0000040000024802 */ /* 0x000fc80000000f00 */
[----:B0-----:R-:W-:Y:S01]  /*6e40*/  @P4 LEA R5, R3, R2, 0x18 ;  /* 0x0000000203054211 */ /* 0x001fe200078ec0ff */
[----:B------:R-:W-:-:S03]  /*6e50*/  IMAD.WIDE.U32 R2, R4, 0x38e38e39, RZ ;  /* 0x38e38e3904027825 */ /* 0x000fc600078e00ff */
[----:B------:R0:W-:Y:S01]  /*6e60*/  @P4 SYNCS.ARRIVE.TRANS64.A1T0 RZ, [R5+URZ+0x158], RZ ;  /* 0x000158ff05ff49a7 */ /* 0x0001e2000810003f */
[----:B------:R-:W-:Y:S01]  /*6e70*/  IMAD.MOV.U32 R2, RZ, RZ, -0x1 ;  /* 0xffffffffff027424 */ /* 0x000fe200078e00ff */
[----:B0-----:R-:W-:Y:S02]  /*6e80*/  SHF.R.U32.HI R5, RZ, 0x2, R3 ;  /* 0x00000002ff057819 */ /* 0x001fe40000011603 */
[----:B------:R-:W-:-:S03]  /*6e90*/  SEL R3, RZ, 0x1, !P1 ;  /* 0x00000001ff037807 */ /* 0x000fc60004800000 */
[----:B------:R-:W-:Y:S01]  /*6ea0*/  IMAD R7, R5, -0x12, R4 ;  /* 0xffffffee05077824 */ /* 0x000fe200078e0204 */
[----:B------:R-:W-:Y:S02]  /*6eb0*/  LOP3.LUT R0, R0, R3, RZ, 0x3c, !PT ;  /* 0x0000000300007212 */ /* 0x000fe400078e3cff */
[----:B------:R-:W-:Y:S02]  /*6ec0*/  PRMT R3, RZ, 0x7610, R3 ;  /* 0x00007610ff037816 */ /* 0x000fe40000000003 */
[----:B------:R-:W-:Y:S02]  /*6ed0*/  @P3 LOP3.LUT R0, R0, 0x1, R5, 0x78, !PT ;  /* 0x0000000100003812 */ /* 0x000fe400078e7805 */
[----:B--2---:R-:W-:-:S04]  /*6ee0*/  IADD3 R18, P4, R18, R10, RZ ;  /* 0x0000000a12127210 */ /* 0x004fc80007f9e0ff */
[----:B------:R-:W-:Y:S01]  /*6ef0*/  ISETP.GE.U32.AND P1, PT, R18, UR4, PT ;  /* 0x0000000412007c0c */ /* 0x000fe2000bf26070 */
[----:B------:R-:W-:-:S05]  /*6f00*/  IMAD.X R17, R17, 0x1, R23, P4 ;  /* 0x0000000111117824 */ /* 0x000fca00020e0617 */
[----:B------:R-:W-:-:S13]  /*6f10*/  ISETP.GE.U32.AND.EX P1, PT, R17, UR5, PT, P1 ;  /* 0x0000000511007c0c */ /* 0x000fda000bf26110 */
[----:B------:R-:W-:Y:S05]  /*6f20*/  @P1 BRA `(.L_x_173) ;  /* 0x00000004005c1947 */ /* 0x000fea0003800000 */
[----:B------:R-:W0:Y:S01]  /*6f30*/  S2R R11, SR_CTAID.X ;  /* 0x00000000000b7919 */ /* 0x000e220000002500 */
[----:B------:R-:W-:Y:S01]  /*6f40*/  ULDC.64 UR4, c[0x0][0x628] ;  /* 0x00018a0000047ab9 */ /* 0x000fe20000000a00 */
[----:B------:R-:W1:Y:S01]  /*6f50*/  LDC R12, c[0x0][0x144] ;  /* 0x00005100ff0c7b82 */ /* 0x000e620000000800 */
[----:B------:R-:W-:Y:S01]  /*6f60*/  ISETP.NE.U32.AND P1, PT, RZ, UR4, PT ;  /* 0x00000004ff007c0c */ /* 0x000fe2000bf25070 */
[----:B------:R-:W2:Y:S01]  /*6f70*/  S2R R9, SR_CTAID.Y ;  /* 0x0000000000097919 */ /* 0x000ea20000002600 */
[----:B------:R-:W-:Y:S01]  /*6f80*/  ULDC UR6, c[0x0][0x150] ;  /* 0x0000540000067ab9 */ /* 0x000fe20000000800 */
[----:B------:R-:W-:Y:S01]  /*6f90*/  ULDC UR7, c[0x0][0x630] ;  /* 0x00018c0000077ab9 */ /* 0x000fe20000000800 */
[----:B------:R-:W-:Y:S01]  /*6fa0*/  ISETP.NE.AND.EX P1, PT, RZ, UR5, PT, P1 ;  /* 0x00000005ff007c0c */ /* 0x000fe2000bf25310 */
[----:B------:R-:W-:Y:S01]  /*6fb0*/  IMAD.MOV.U32 R2, RZ, RZ, R18 ;  /* 0x000000ffff027224 */ /* 0x000fe200078e0012 */
[----:B0-----:R-:W-:-:S05]  /*6fc0*/  I2FP.F32.U32 R3, R11 ;  /* 0x0000000b00037245 */ /* 0x001fca0000201000 */
[----:B------:R-:W-:Y:S01]  /*6fd0*/  FMUL R14, R3, UR6 ;  /* 0x00000006030e7c20 */ /* 0x000fe20008400000 */
[----:B------:R-:W-:-:S05]  /*6fe0*/  IMAD.MOV.U32 R3, RZ, RZ, R17 ;  /* 0x000000ffff037224 */ /* 0x000fca00078e0011 */
[----:B--2---:R-:W-:Y:S05]  /*6ff0*/  @!P1 BRA `(.L_x_174) ;  /* 0x0000000000289947 */ /* 0x004fea0003800000 */
[----:B------:R-:W-:Y:S02]  /*7000*/  ULDC UR6, c[0x0][0x634] ;  /* 0x00018d0000067ab9 */ /* 0x000fe40000000800 */
[----:B------:R-:W-:-:S05]  /*7010*/  IADD3 R3, P1, R18, UR6, RZ ;  /* 0x0000000612037c10 */ /* 0x000fca000ff3e0ff */
[----:B------:R-:W-:-:S04]  /*7020*/  IMAD.X R13, RZ, RZ, R17, P1 ;  /* 0x000000ffff0d7224 */ /* 0x000fc800008e0611 */
[----:B------:R-:W-:-:S04]  /*7030*/  IMAD.WIDE.U32 R4, R13, UR4, RZ ;  /* 0x000000040d047c25 */ /* 0x000fc8000f8e00ff */
[----:B------:R-:W-:-:S04]  /*7040*/  IMAD.WIDE.U32 R4, P1, R3, UR5, R4 ;  /* 0x0000000503047c25 */ /* 0x000fc8000f820004 */
[----:B------:R-:W-:-:S04]  /*7050*/  IMAD.WIDE.U32 R2, R3, UR4, RZ ;  /* 0x0000000403027c25 */ /* 0x000fc8000f8e00ff */
[----:B------:R-:W-:Y:S01]  /*7060*/  IMAD.MOV.U32 R2, RZ, RZ, R5 ;  /* 0x000000ffff027224 */ /* 0x000fe200078e0005 */
[----:B------:R-:W-:Y:S01]  /*7070*/  IADD3 RZ, P3, R3, R4, RZ ;  /* 0x0000000403ff7210 */ /* 0x000fe20007f7e0ff */
[----:B------:R-:W-:-:S04]  /*7080*/  IMAD.X R3, RZ, RZ, RZ, P1 ;  /* 0x000000ffff037224 */ /* 0x000fc800008e06ff */
[----:B------:R-:W-:-:S08]  /*7090*/  IMAD.WIDE.U32.X R2, R13, UR5, R2, P3 ;  /* 0x000000050d027c25 */ /* 0x000fd000098e0402 */
.L_x_174:
[--C-:B------:R-:W-:Y:S01]  /*70a0*/  SHF.R.U64 R10, R2, UR7, R3.reuse ;  /* 0x00000007020a7c19 */ /* 0x100fe20008001203 */
[----:B------:R-:W0:Y:S01]  /*70b0*/  F2I.U32.TRUNC.NTZ R14, R14 ;  /* 0x0000000e000e7305 */ /* 0x000e22000020f000 */
[----:B------:R-:W-:Y:S01]  /*70c0*/  SHF.R.U32.HI R2, RZ, UR7, R3 ;  /* 0x00000007ff027c19 */ /* 0x000fe20008011603 */
[----:B------:R-:W-:Y:S01]  /*70d0*/  ULDC.64 UR4, c[0x0][0x620] ;  /* 0x0001880000047ab9 */ /* 0x000fe20000000a00 */
[----:B------:R-:W-:Y:S01]  /*70e0*/  IADD3 R5, P1, RZ, -R10, RZ ;  /* 0x8000000aff057210 */ /* 0x000fe20007f3e0ff */
[----:B------:R-:W-:Y:S01]  /*70f0*/  IMAD.MOV.U32 R3, RZ, RZ, R17 ;  /* 0x000000ffff037224 */ /* 0x000fe200078e0011 */
[----:B------:R-:W-:-:S03]  /*7100*/  ULDC.64 UR6, c[0x0][0x640] ;  /* 0x0001900000067ab9 */ /* 0x000fc60000000a00 */
[----:B------:R-:W-:Y:S01]  /*7110*/  IMAD.X R2, RZ, RZ, ~R2, P1 ;  /* 0x000000ffff027224 */ /* 0x000fe200008e0e02 */
[----:B------:R-:W-:-:S03]  /*7120*/  ISETP.NE.U32.AND P1, PT, RZ, UR6, PT ;  /* 0x00000006ff007c0c */ /* 0x000fc6000bf25070 */
[----:B------:R-:W-:Y:S01]  /*7130*/  IMAD R4, R2, UR4, RZ ;  /* 0x0000000402047c24 */ /* 0x000fe2000f8e02ff */
[----:B------:R-:W-:Y:S01]  /*7140*/  ISETP.NE.AND.EX P1, PT, RZ, UR7, PT, P1 ;  /* 0x00000007ff007c0c */ /* 0x000fe2000bf25310 */
[----:B------:R-:W-:-:S04]  /*7150*/  IMAD.MOV.U32 R2, RZ, RZ, R18 ;  /* 0x000000ffff027224 */ /* 0x000fc800078e0012 */
[----:B------:R-:W-:Y:S01]  /*7160*/  IMAD.WIDE.U32 R2, R5, UR4, R2 ;  /* 0x0000000405027c25 */ /* 0x000fe2000f8e0002 */
[----:B------:R-:W-:-:S03]  /*7170*/  ULDC UR4, c[0x0][0x618] ;  /* 0x0001860000047ab9 */ /* 0x000fc60000000800 */
[----:B------:R-:W-:Y:S01]  /*7180*/  IMAD R5, R5, UR5, R4 ;  /* 0x0000000505057c24 */ /* 0x000fe2000f8e0204 */
[----:B------:R-:W-:Y:S01]  /*7190*/  ULDC UR5, c[0x0][0x154] ;  /* 0x0000550000057ab9 */ /* 0x000fe20000000800 */
[----:B0-----:R-:W-:Y:S02]  /*71a0*/  IMAD.MOV R4, RZ, RZ, -R14 ;  /* 0x000000ffff047224 */ /* 0x001fe400078e0a0e */
[----:B------:R-:W0:Y:S01]  /*71b0*/  LDC R14, c[0x0][0x148] ;  /* 0x00005200ff0e7b82 */ /* 0x000e220000000800 */
[----:B------:R-:W-:Y:S02]  /*71c0*/  IMAD.IADD R3, R3, 0x1, R5 ;  /* 0x0000000103037824 */ /* 0x000fe400078e0205 */
[----:B-1----:R-:W-:Y:S01]  /*71d0*/  IMAD R11, R12, R4, R11 ;  /* 0x000000040c0b7224 */ /* 0x002fe200078e020b */
[----:B------:R-:W-:Y:S02]  /*71e0*/  I2FP.F32.U32 R4, R9 ;  /* 0x0000000900047245 */ /* 0x000fe40000201000 */
[----:B------:R-:W-:-:S02]  /*71f0*/  SHF.R.U64 R12, R2, UR4, R3 ;  /* 0x00000004020c7c19 */ /* 0x000fc40008001203 */
[----:B------:R-:W-:Y:S01]  /*7200*/  SHF.R.U32.HI R3, RZ, UR4, R3 ;  /* 0x00000004ff037c19 */ /* 0x000fe20008011603 */
[----:B------:R-:W-:Y:S01]  /*7210*/  FMUL R4, R4, UR5 ;  /* 0x0000000504047c20 */ /* 0x000fe20008400000 */
[----:B------:R-:W-:Y:S02]  /*7220*/  ULDC UR4, c[0x0][0x608] ;  /* 0x0001820000047ab9 */ /* 0x000fe40000000800 */
[--C-:B------:R-:W-:Y:S01]  /*7230*/  SHF.R.U64 R15, R12, UR4, R3.reuse ;  /* 0x000000040c0f7c19 */ /* 0x100fe20008001203 */
[----:B------:R1:W2:Y:S01]  /*7240*/  F2I.U32.TRUNC.NTZ R20, R4 ;  /* 0x0000000400147305 */ /* 0x0002a2000020f000 */
[----:B------:R-:W-:Y:S01]  /*7250*/  SHF.R.U32.HI R2, RZ, UR4, R3 ;  /* 0x00000004ff027c19 */ /* 0x000fe20008011603 */
[----:B------:R-:W-:-:S03]  /*7260*/  ULDC UR4, c[0x0][0x658] ;  /* 0x0001960000047ab9 */ /* 0x000fc60000000800 */
[--C-:B------:R-:W-:Y:S02]  /*7270*/  SHF.R.U64 R13, R15, UR4, R2.reuse ;  /* 0x000000040f0d7c19 */ /* 0x100fe40008001202 */
[----:B------:R-:W-:-:S03]  /*7280*/  SHF.R.U32.HI R19, RZ, UR4, R2 ;  /* 0x00000004ff137c19 */ /* 0x000fc60008011602 */
[----:B------:R-:W-:Y:S02]  /*7290*/  IMAD.MOV.U32 R2, RZ, RZ, R13 ;  /* 0x000000ffff027224 */ /* 0x000fe400078e000d */
[----:B------:R-:W-:Y:S01]  /*72a0*/  IMAD.MOV.U32 R3, RZ, RZ, R19 ;  /* 0x000000ffff037224 */ /* 0x000fe200078e0013 */
[----:B-1----:R-:W-:Y:S06]  /*72b0*/  @!P1 BRA `(.L_x_175) ;  /* 0x0000000000289947 */ /* 0x002fec0003800000 */
        /* <DEDUP_REMOVED lines=10> */
.L_x_175:
[----:B------:R-:W1:Y:S01]  /*7360*/  LDC R4, c[0x0][0x65c] ;  /* 0x00019700ff047b82 */ /* 0x000e620000000800 */
[----:B------:R-:W-:Y:S01]  /*7370*/  ULDC UR4, c[0x0][0x648] ;  /* 0x0001920000047ab9 */ /* 0x000fe20000000800 */
[----:B------:R-:W-:Y:S01]  /*7380*/  LOP3.LUT R15, R15, UR19, RZ, 0xc0, !PT ;  /* 0x000000130f0f7c12 */ /* 0x000fe2000f8ec0ff */
[----:B--2---:R-:W-:Y:S01]  /*7390*/  IMAD.MOV R20, RZ, RZ, -R20 ;  /* 0x000000ffff147224 */ /* 0x004fe200078e0a14 */
[----:B------:R-:W-:Y:S01]  /*73a0*/  SHF.R.U64 R2, R2, UR4, R3 ;  /* 0x0000000402027c19 */ /* 0x000fe20008001203 */
[----:B------:R-:W-:Y:S01]  /*73b0*/  ULDC UR4, c[0x0][0x638] ;  /* 0x00018e0000047ab9 */ /* 0x000fe20000000800 */
[----:B------:R-:W-:Y:S01]  /*73c0*/  LOP3.LUT R12, R12, UR18, RZ, 0xc0, !PT ;  /* 0x000000120c0c7c12 */ /* 0x000fe2000f8ec0ff */
[----:B------:R-:W-:Y:S01]  /*73d0*/  ULDC UR5, c[0x0][0x610] ;  /* 0x0001840000057ab9 */ /* 0x000fe20000000800 */
[----:B------:R-:W-:Y:S01]  /*73e0*/  IMAD.MOV.U32 R3, RZ, RZ, 0x1 ;  /* 0x00000001ff037424 */ /* 0x000fe200078e00ff */
[----:B-1----:R-:W-:Y:S01]  /*73f0*/  ISETP.NE.AND P1, PT, R4, 0x1, PT ;  /* 0x000000010400780c */ /* 0x002fe20003f25270 */
[----:B------:R-:W-:-:S02]  /*7400*/  IMAD.MOV R4, RZ, RZ, -R2 ;  /* 0x000000ffff047224 */ /* 0x000fc400078e0a02 */
[----:B------:R-:W-:Y:S02]  /*7410*/  IMAD R2, R2, UR20, R15 ;  /* 0x0000001402027c24 */ /* 0x000fe4000f8e020f */
[----:B------:R-:W-:Y:S01]  /*7420*/  IMAD R13, R4, UR4, R13 ;  /* 0x00000004040d7c24 */ /* 0x000fe2000f8e020d */
[----:B------:R-:W-:-:S07]  /*7430*/  ULDC UR4, c[0x0][0x600] ;  /* 0x0001800000047ab9 */ /* 0x000fce0000000800 */
[----:B0-----:R-:W-:-:S04]  /*7440*/  @P1 IMAD R11, R14, R20, R9 ;  /* 0x000000140e0b1224 */ /* 0x001fc800078e0209 */
[----:B------:R-:W-:Y:S02]  /*7450*/  IMAD R11, R2, UR5, R11 ;  /* 0x00000005020b7c24 */ /* 0x000fe4000f8e020b */
[----:B------:R-:W-:-:S05]  /*7460*/  IMAD R2, R13, UR4, R12 ;  /* 0x000000040d027c24 */ /* 0x000fca000f8e020c */
[----:B------:R-:W-:Y:S02]  /*7470*/  SEL R22, R2, R11, !P1 ;  /* 0x0000000b02167207 */ /* 0x000fe40004800000 */
[----:B------:R-:W-:Y:S01]  /*7480*/  SEL R19, R11, R2, !P1 ;  /* 0x000000020b137207 */ /* 0x000fe20004800000 */
[----:B------:R-:W-:-:S07]  /*7490*/  IMAD.MOV.U32 R2, RZ, RZ, R10 ;  /* 0x000000ffff027224 */ /* 0x000fce00078e000a */
.L_x_173:
[----:B------:R-:W-:Y:S05]  /*74a0*/  BSYNC B1 ;  /* 0x0000000000017941 */ /* 0x000fea0003800000 */
.L_x_172:
[----:B------:R-:W-:-:S13]  /*74b0*/  LOP3.LUT P1, RZ, R3, 0xff, RZ, 0xc0, !PT ;  /* 0x000000ff03ff7812 */ /* 0x000fda000782c0ff */
[----:B------:R-:W-:Y:S05]  /*74c0*/  @P1 BRA `(.L_x_176) ;  /* 0xfffffff400141947 */ /* 0x000fea000383ffff */
[----:B------:R-:W-:Y:S05]  /*74d0*/  BSYNC B0 ;  /* 0x0000000000007941 */ /* 0x000fea0003800000 */
.L_x_164:
[----:B------:R-:W-:-:S03]  /*74e0*/  UMOV UR4, 0xffffffff ;  /* 0xffffffff00047882 */ /* 0x000fc60000000000 */
[----:B------:R-:W-:Y:S05]  /*74f0*/  BRA.DIV UR4, `(.L_x_177) ;  /* 0x0000000e04387947 */ /* 0x000fea000b800000 */
[----:B------:R-:W-:-:S13]  /*7500*/  ELECT P6, URZ, PT ;  /* 0x00000000003f782f */ /* 0x000fda00038c0000 */
.L_x_207:
[----:B------:R-:W-:Y:S04]  /*7510*/  BSSY B0, `(.L_x_178) ;  /* 0x00000a9000007945 */ /* 0x000fe80003800000 */
[----:B------:R-:W-:Y:S05]  /*7520*/  @!P6 BRA `(.L_x_179) ;  /* 0x00000008009ce947 */ /* 0x000fea0003800000 */
[----:B------:R-:W-:-:S04]  /*7530*/  LOP3.LUT R16, R16, 0x2, RZ, 0xfc, !PT ;  /* 0x0000000210107812 */ /* 0x000fc800078efcff */
[----:B------:R-:W-:-:S13]  /*7540*/  ISETP.NE.AND P0, PT, R16, 0x3, PT ;  /* 0x000000031000780c */ /* 0x000fda0003f05270 */
[----:B------:R-:W-:Y:S05]  /*7550*/  @!P0 BRA `(.L_x_180) ;  /* 0x0000000000048947 */ /* 0x000fea0003800000 */
[----:B------:R-:W-:Y:S01]  /*7560*/  BPT.TRAP 0x1 ;  /* 0x000000040000795c */ /* 0x000fe20000300000 */
.L_x_180:
[----:B------:R-:W0:Y:S01]  /*7570*/  S2R R3, SR_CgaCtaId ;  /* 0x0000000000037919 */ /* 0x000e220000008800 */
[----:B------:R-:W-:Y:S02]  /*7580*/  MOV R2, 0x400 ;  /* 0x0000040000027802 */ /* 0x000fe40000000f00 */
[----:B------:R-:W-:Y:S02]  /*7590*/  SHF.L.U32 R4, R0, 0x1f, RZ ;  /* 0x0000001f00047819 */ /* 0x000fe400000006ff */
[----:B0-----:R-:W-:-:S05]  /*75a0*/  LEA R2, R3, R2, 0x18 ;  /* 0x0000000203027211 */ /* 0x001fca00078ec0ff */
[----:B------:R-:W-:-:S04]  /*75b0*/  VIADD R2, R2, 0x90 ;  /* 0x0000009002027836 */ /* 0x000fc80000000000 */
[C---:B------:R-:W-:Y:S02]  /*75c0*/  IMAD R9, R7.reuse, 0x8, R2 ;  /* 0x0000000807097824 */ /* 0x040fe400078e0202 */
[----:B------:R-:W-:Y:S02]  /*75d0*/  VIADD R7, R7, 0x1 ;  /* 0x0000000107077836 */ /* 0x000fe40000000000 */
[----:B------:R-:W0:Y:S03]  /*75e0*/  SYNCS.PHASECHK.TRANS64.TRYWAIT P0, [R9+URZ], R4 ;  /* 0x00000004090075a7 */ /* 0x000e26000800017f */
[----:B------:R-:W-:-:S04]  /*75f0*/  ISETP.NE.AND P1, PT, R7, 0x12, PT ;  /* 0x000000120700780c */ /* 0x000fc80003f25270 */
[----:B------:R-:W-:Y:S02]  /*7600*/  SEL R3, RZ, 0x1, P1 ;  /* 0x00000001ff037807 */ /* 0x000fe40000800000 */
[----:B------:R-:W-:Y:S02]  /*7610*/  SEL R7, R7, RZ, P1 ;  /* 0x000000ff07077207 */ /* 0x000fe40000800000 */
[----:B------:R-:W-:-:S03]  /*7620*/  LOP3.LUT R6, R0, R3, RZ, 0x3c, !PT ;  /* 0x0000000300067212 */ /* 0x000fc600078e3cff */
[----:B------:R-:W-:Y:S01]  /*7630*/  IMAD R8, R7, 0x8, R2 ;  /* 0x0000000807087824 */ /* 0x000fe200078e0202 */
[----:B------:R-:W-:Y:S01]  /*7640*/  SHF.L.U32 R5, R6, 0x1f, RZ ;  /* 0x0000001f06057819 */ /* 0x000fe200000006ff */
[----:B0-----:R-:W-:Y:S06]  /*7650*/  @!P0 BRA `(.L_x_181) ;  /* 0x0000000c00008947 */ /* 0x001fec0003800000 */
.L_x_208:
[----:B------:R-:W1:Y:S01]  /*7660*/  SYNCS.PHASECHK.TRANS64.TRYWAIT P0, [R8+URZ], R5 ;  /* 0x00000005080075a7 */ /* 0x000e62000800017f */
[----:B------:R-:W-:-:S05]  /*7670*/  VIADD R0, R7, 0x1 ;  /* 0x0000000107007836 */ /* 0x000fca0000000000 */
[----:B------:R-:W-:-:S04]  /*7680*/  ISETP.NE.AND P1, PT, R0, 0x12, PT ;  /* 0x000000120000780c */ /* 0x000fc80003f25270 */
[----:B------:R-:W-:Y:S02]  /*7690*/  SEL R3, RZ, 0x1, P1 ;  /* 0x00000001ff037807 */ /* 0x000fe40000800000 */
[----:B------:R-:W-:Y:S02]  /*76a0*/  SEL R7, R0, RZ, P1 ;  /* 0x000000ff00077207 */ /* 0x000fe40000800000 */
[----:B------:R-:W-:-:S03]  /*76b0*/  LOP3.LUT R6, R6, R3, RZ, 0x3c, !PT ;  /* 0x0000000306067212 */ /* 0x000fc600078e3cff */
[----:B0-----:R-:W-:Y:S01]  /*76c0*/  IMAD R9, R7, 0x8, R2 ;  /* 0x0000000807097824 */ /* 0x001fe200078e0202 */
[----:B------:R-:W-:Y:S01]  /*76d0*/  SHF.L.U32 R4, R6, 0x1f, RZ ;  /* 0x0000001f06047819 */ /* 0x000fe200000006ff */
[----:B-1----:R-:W-:Y:S06]  /*76e0*/  @!P0 BRA `(.L_x_182) ;  /* 0x0000000800f08947 */ /* 0x002fec0003800000 */
.L_x_209:
        /* <DEDUP_REMOVED lines=9> */
.L_x_210:
        /* <DEDUP_REMOVED lines=9> */
.L_x_211:
        /* <DEDUP_REMOVED lines=9> */
.L_x_212:
        /* <DEDUP_REMOVED lines=9> */
.L_x_213:
        /* <DEDUP_REMOVED lines=9> */
.L_x_214:
        /* <DEDUP_REMOVED lines=9> */
.L_x_215:
        /* <DEDUP_REMOVED lines=9> */
.L_x_216:
        /* <DEDUP_REMOVED lines=9> */
.L_x_217:
        /* <DEDUP_REMOVED lines=9> */
.L_x_218:
        /* <DEDUP_REMOVED lines=9> */
.L_x_219:
        /* <DEDUP_REMOVED lines=9> */
.L_x_220:
        /* <DEDUP_REMOVED lines=9> */
.L_x_221:
        /* <DEDUP_REMOVED lines=9> */
.L_x_222:
[----:B------:R-:W1:Y:S01]  /*7e40*/  SYNCS.PHASECHK.TRANS64.TRYWAIT P0, [R8+URZ], R5 ;  /* 0x00000005080075a7 */ /* 0x000e62000800017f */
[----:B------:R-:W-:-:S05]  /*7e50*/  VIADD R0, R7, 0x1 ;  /* 0x0000000107007836 */ /* 0x000fca0000000000 */
[----:B------:R-:W-:-:S04]  /*7e60*/  ISETP.NE.AND P1, PT, R0, 0x12, PT ;  /* 0x000000120000780c */ /* 0x000fc80003f25270 */
[----:B------:R-:W-:Y:S02]  /*7e70*/  SEL R3, RZ, 0x1, P1 ;  /* 0x00000001ff037807 */ /* 0x000fe40000800000 */
[----:B------:R-:W-:Y:S02]  /*7e80*/  SEL R7, R0, RZ, P1 ;  /* 0x000000ff00077207 */ /* 0x000fe40000800000 */
[----:B0-----:R-:W-:-:S03]  /*7e90*/  LOP3.LUT R9, R6, R3, RZ, 0x3c, !PT ;  /* 0x0000000306097212 */ /* 0x001fc600078e3cff */
[----:B------:R-:W-:Y:S01]  /*7ea0*/  IMAD R11, R7, 0x8, R2 ;  /* 0x00000008070b7824 */ /* 0x000fe200078e0202 */
[----:B------:R-:W-:Y:S01]  /*7eb0*/  SHF.L.U32 R6, R9, 0x1f, RZ ;  /* 0x0000001f09067819 */ /* 0x000fe200000006ff */
[----:B-1----:R-:W-:Y:S06]  /*7ec0*/  @!P0 BRA `(.L_x_196) ;  /* 0x0000000800108947 */ /* 0x002fec0003800000 */
.L_x_223:
[----:B------:R-:W1:Y:S01]  /*7ed0*/  SYNCS.PHASECHK.TRANS64.TRYWAIT P0, [R11+URZ], R6 ;  /* 0x000000060b0075a7 */ /* 0x000e62000800017f */
[----:B------:R-:W-:-:S05]  /*7ee0*/  VIADD R0, R7, 0x1 ;  /* 0x0000000107007836 */ /* 0x000fca0000000000 */
[----:B------:R-:W-:-:S04]  /*7ef0*/  ISETP.NE.AND P1, PT, R0, 0x12, PT ;  /* 0x000000120000780c */ /* 0x000fc80003f25270 */
[----:B------:R-:W-:Y:S02]  /*7f00*/  SEL R4, RZ, 0x1, P1 ;  /* 0x00000001ff047807 */ /* 0x000fe40000800000 */
[----:B------:R-:W-:Y:S02]  /*7f10*/  SEL R3, R0, RZ, P1 ;  /* 0x000000ff00037207 */ /* 0x000fe40000800000 */
[----:B------:R-:W-:Y:S01]  /*7f20*/  LOP3.LUT R0, R9, R4, RZ, 0x3c, !PT ;  /* 0x0000000409007212 */ /* 0x000fe200078e3cff */
[----:B-1----:R-:W-:Y:S06]  /*7f30*/  @!P0 BRA `(.L_x_197) ;  /* 0x0000000800088947 */ /* 0x002fec0003800000 */
.L_x_224:
[----:B------:R-:W-:Y:S01]  /*7f40*/  IMAD R3, R3, 0x8, R2 ;  /* 0x0000000803037824 */ /* 0x000fe200078e0202 */
[----:B------:R-:W-:-:S07]  /*7f50*/  SHF.L.U32 R0, R0, 0x1f, RZ ;  /* 0x0000001f00007819 */ /* 0x000fce00000006ff */
.L_x_198:
[----:B--2---:R2:W3:Y:S02]  /*7f60*/  SYNCS.PHASECHK.TRANS64.TRYWAIT P0, [R3+URZ], R0 ;  /* 0x00000000030075a7 */ /* 0x0044e4000800017f */
[----:B---3--:R-:W-:Y:S05]  /*7f70*/  @!P0 NANOSLEEP.SYNCS 0x989680 ;  /* 0x009896800000895d */ /* 0x008fea0003900000 */
[----:B------:R-:W3:Y:S02]  /*7f80*/  @!P0 SYNCS.PHASECHK.TRANS64 P0, [R3+URZ], R0 ;  /* 0x00000000030085a7 */ /* 0x000ee4000800007f */
[----:B---3--:R-:W-:Y:S05]  /*7f90*/  @!P0 BRA `(.L_x_198) ;  /* 0xfffffffc00f08947 */ /* 0x008fea000383ffff */
.L_x_179:
[----:B------:R-:W-:Y:S05]  /*7fa0*/  BSYNC B0 ;  /* 0x0000000000007941 */ /* 0x000fea0003800000 */
.L_x_178:
[----:B------:R-:W-:Y:S05]  /*7fb0*/  EXIT ;  /* 0x000000000000794d */ /* 0x000fea0003800000 */
.L_x_16:
[----:B-1----:R1:W2:Y:S02]  /*7fc0*/  SYNCS.PHASECHK.TRANS64.TRYWAIT P0, [R95+URZ], R0 ;  /* 0x000000005f0075a7 */ /* 0x0022a4000800017f */
[----:B--2---:R-:W-:Y:S05]  /*7fd0*/  @!P0 NANOSLEEP.SYNCS 0x989680 ;  /* 0x009896800000895d */ /* 0x004fea0003900000 */
[----:B------:R-:W2:Y:S02]  /*7fe0*/  @!P0 SYNCS.PHASECHK.TRANS64 P0, [R95+URZ], R0 ;  /* 0x000000005f0085a7 */ /* 0x000ea4000800007f */
[----:B--2---:R-:W-:Y:S05]  /*7ff0*/  @!P0 BRA `(.L_x_16) ;  /* 0xfffffffc00f08947 */ /* 0x004fea000383ffff */
[----:B------:R-:W-:Y:S05]  /*8000*/  BRA `(.L_x_199) ;  /* 0xffffff9400b47947 */ /* 0x000fea000383ffff */
.L_x_21:
[----:B--2---:R2:W3:Y:S02]  /*8010*/  SYNCS.PHASECHK.TRANS64.TRYWAIT P1, [R3+URZ], R0 ;  /* 0x00000000030075a7 */ /* 0x0044e4000802017f */
[----:B---3--:R-:W-:Y:S05]  /*8020*/  @!P1 NANOSLEEP.SYNCS 0x989680 ;  /* 0x009896800000995d */ /* 0x008fea0003900000 */
[----:B------:R-:W3:Y:S02]  /*8030*/  @!P1 SYNCS.PHASECHK.TRANS64 P1, [R3+URZ], R0 ;  /* 0x00000000030095a7 */ /* 0x000ee4000802007f */
[----:B---3--:R-:W-:Y:S05]  /*8040*/  @!P1 BRA `(.L_x_21) ;  /* 0xfffffffc00f09947 */ /* 0x008fea000383ffff */
[----:B------:R-:W-:Y:S05]  /*8050*/  BRA `(.L_x_20) ;  /* 0xffffff9800187947 */ /* 0x000fea000383ffff */
.L_x_26:
[----:B--2---:R-:W-:-:S04]  /*8060*/  IMAD.U32 R4, RZ, RZ, UR4 ;  /* 0x00000004ff047e24 */ /* 0x004fc8000f8e00ff */
[----:B------:R2:W3:Y:S03]  /*8070*/  SYNCS.PHASECHK.TRANS64.TRYWAIT P1, [R4+URZ], R3 ;  /* 0x00000003040075a7 */ /* 0x0004e6000802017f */
[----:B---3--:R-:W-:Y:S05]  /*8080*/  @!P1 NANOSLEEP.SYNCS 0x989680 ;  /* 0x009896800000995d */ /* 0x008fea0003900000 */
[----:B------:R-:W3:Y:S02]  /*8090*/  @!P1 SYNCS.PHASECHK.TRANS64 P1, [R4+URZ], R3 ;  /* 0x00000003040095a7 */ /* 0x000ee4000802007f */
[----:B---3--:R-:W-:Y:S05]  /*80a0*/  @!P1 BRA `(.L_x_26) ;  /* 0xfffffffc00ec9947 */ /* 0x008fea000383ffff */
[----:B------:R-:W-:Y:S05]  /*80b0*/  BRA `(.L_x_25) ;  /* 0xffffff9800907947 */ /* 0x000fea000383ffff */
.L_x_32:
[----:B---3--:R3:W4:Y:S02]  /*80c0*/  SYNCS.PHASECHK.TRANS64.TRYWAIT P0, [R95+URZ+0x10], R0 ;  /* 0x000010005f0075a7 */ /* 0x008724000800017f */
[----:B----4-:R-:W-:Y:S05]  /*80d0*/  @!P0 NANOSLEEP.SYNCS 0x989680 ;  /* 0x009896800000895d */ /* 0x010fea0003900000 */
[----:B------:R-:W4:Y:S02]  /*80e0*/  @!P0 SYNCS.PHASECHK.TRANS64 P0, [R95+URZ+0x10], R0 ;  /* 0x000010005f0085a7 */ /* 0x000f24000800007f */
[----:B----4-:R-:W-:Y:S05]  /*80f0*/  @!P0 BRA `(.L_x_32) ;  /* 0xfffffffc00f08947 */ /* 0x010fea000383ffff */
[----:B------:R-:W-:Y:S05]  /*8100*/  BRA `(.L_x_200) ;  /* 0xffffff9c00887947 */ /* 0x000fea000383ffff */
.L_x_165:
[----:B------:R-:W-:Y:S01]  /*8110*/  BSSY B1, `(.L_x_201) ;  /* 0x0000006000017945 */ /* 0x000fe20003800000 */
[----:B------:R-:W-:-:S07]  /*8120*/  IMAD.MOV.U32 R15, RZ, RZ, -0x1 ;  /* 0xffffffffff0f7424 */ /* 0x000fce00078e00ff */
[----:B-----5:R-:W-:Y:S05]  /*8130*/  WARPSYNC.COLLECTIVE R15, `(.L_x_202) ;  /* 0x000000000f0c7348 */ /* 0x020fea0003c00000 */
[----:B------:R-:W-:Y:S02]  /*8140*/  ELECT P6, UR62, PT ;  /* 0x00000000003e782f */ /* 0x000fe400038c0000 */
[----:B------:R-:W-:Y:S01]  /*8150*/  MOV R14, UR62 ;  /* 0x0000003e000e7c02 */ /* 0x000fe20008000f00 */
[----:B-----5:R-:W-:Y:S10]  /*8160*/  ENDCOLLECTIVE ;  /* 0x000000000000791b */ /* 0x020ff40003800000 */
.L_x_202:
[----:B------:R-:W-:Y:S05]  /*8170*/  BSYNC B1 ;  /* 0x0000000000017941 */ /* 0x000fea0003800000 */
.L_x_201:
[----:B------:R-:W-:Y:S05]  /*8180*/  BRA `(.L_x_203) ;  /* 0xffffffe400f07947 */ /* 0x000fea000383ffff */
.L_x_168:
[----:B0-----:R0:W1:Y:S02]  /*8190*/  SYNCS.PHASECHK.TRANS64.TRYWAIT P1, [R10+URZ+0x90], R5 ;  /* 0x000090050a0075a7 */ /* 0x001064000802017f */
[----:B-1----:R-:W-:Y:S05]  /*81a0*/  @!P1 NANOSLEEP.SYNCS 0x989680 ;  /* 0x009896800000995d */ /* 0x002fea0003900000 */
[----:B------:R-:W1:Y:S02]  /*81b0*/  @!P1 SYNCS.PHASECHK.TRANS64 P1, [R10+URZ+0x90], R5 ;  /* 0x000090050a0095a7 */ /* 0x000e64000802007f */
[----:B-1----:R-:W-:Y:S05]  /*81c0*/  @!P1 BRA `(.L_x_168) ;  /* 0xfffffffc00f09947 */ /* 0x002fea000383ffff */
[----:B------:R-:W-:Y:S05]  /*81d0*/  BRA `(.L_x_204) ;  /* 0xffffffe8002c7947 */ /* 0x000fea000383ffff */
.L_x_177:
[----:B------:R-:W-:Y:S01]  /*81e0*/  BSSY B0, `(.L_x_205) ;  /* 0x0000006000007945 */ /* 0x000fe20003800000 */
[----:B------:R-:W-:-:S07]  /*81f0*/  IMAD.MOV.U32 R15, RZ, RZ, -0x1 ;  /* 0xffffffffff0f7424 */ /* 0x000fce00078e00ff */
[----:B-----5:R-:W-:Y:S05]  /*8200*/  WARPSYNC.COLLECTIVE R15, `(.L_x_206) ;  /* 0x000000000f0c7348 */ /* 0x020fea0003c00000 */
[----:B------:R-:W-:Y:S02]  /*8210*/  ELECT P6, UR62, PT ;  /* 0x00000000003e782f */ /* 0x000fe400038c0000 */
[----:B------:R-:W-:Y:S01]  /*8220*/  MOV R14, UR62 ;  /* 0x0000003e000e7c02 */ /* 0x000fe20008000f00 */
[----:B-----5:R-:W-:Y:S10]  /*8230*/  ENDCOLLECTIVE ;  /* 0x000000000000791b */ /* 0x020ff40003800000 */
.L_x_206:
[----:B------:R-:W-:Y:S05]  /*8240*/  BSYNC B0 ;  /* 0x0000000000007941 */ /* 0x000fea0003800000 */
.L_x_205:
[----:B------:R-:W-:Y:S05]  /*8250*/  BRA `(.L_x_207) ;  /* 0xfffffff000ac7947 */ /* 0x000fea000383ffff */
.L_x_181:
[----:B0-----:R0:W1:Y:S02]  /*8260*/  SYNCS.PHASECHK.TRANS64.TRYWAIT P0, [R9+URZ], R4 ;  /* 0x00000004090075a7 */ /* 0x001064000800017f */
[----:B-1----:R-:W-:Y:S05]  /*8270*/  @!P0 NANOSLEEP.SYNCS 0x989680 ;  /* 0x009896800000895d */ /* 0x002fea0003900000 */
[----:B------:R-:W1:Y:S02]  /*8280*/  @!P0 SYNCS.PHASECHK.TRANS64 P0, [R9+URZ], R4 ;  /* 0x00000004090085a7 */ /* 0x000e64000800007f */
[----:B-1----:R-:W-:Y:S05]  /*8290*/  @!P0 BRA `(.L_x_181) ;  /* 0xfffffffc00f08947 */ /* 0x002fea000383ffff */
[----:B------:R-:W-:Y:S05]  /*82a0*/  BRA `(.L_x_208) ;  /* 0xfffffff000ec7947 */ /* 0x000fea000383ffff */
.L_x_182:
[----:B0-----:R0:W1:Y:S02]  /*82b0*/  SYNCS.PHASECHK.TRANS64.TRYWAIT P0, [R8+URZ], R5 ;  /* 0x00000005080075a7 */ /* 0x001064000800017f */
[----:B-1----:R-:W-:Y:S05]  /*82c0*/  @!P0 NANOSLEEP.SYNCS 0x989680 ;  /* 0x009896800000895d */ /* 0x002fea0003900000 */
[----:B------:R-:W1:Y:S02]  /*82d0*/  @!P0 SYNCS.PHASECHK.TRANS64 P0, [R8+URZ], R5 ;  /* 0x00000005080085a7 */ /* 0x000e64000800007f */
[----:B-1----:R-:W-:Y:S05]  /*82e0*/  @!P0 BRA `(.L_x_182) ;  /* 0xfffffffc00f08947 */ /* 0x002fea000383ffff */
[----:B------:R-:W-:Y:S05]  /*82f0*/  BRA `(.L_x_209) ;  /* 0xfffffff000fc7947 */ /* 0x000fea000383ffff */
.L_x_183:
[----:B0-----:R0:W1:Y:S02]  /*8300*/  SYNCS.PHASECHK.TRANS64.TRYWAIT P0, [R9+URZ], R4 ;  /* 0x00000004090075a7 */ /* 0x001064000800017f */
[----:B-1----:R-:W-:Y:S05]  /*8310*/  @!P0 NANOSLEEP.SYNCS 0x989680 ;  /* 0x009896800000895d */ /* 0x002fea0003900000 */
[----:B------:R-:W1:Y:S02]  /*8320*/  @!P0 SYNCS.PHASECHK.TRANS64 P0, [R9+URZ], R4 ;  /* 0x00000004090085a7 */ /* 0x000e64000800007f */
[----:B-1----:R-:W-:Y:S05]  /*8330*/  @!P0 BRA `(.L_x_183) ;  /* 0xfffffffc00f08947 */ /* 0x002fea000383ffff */
[----:B------:R-:W-:Y:S05]  /*8340*/  BRA `(.L_x_210) ;  /* 0xfffffff4000c7947 */ /* 0x000fea000383ffff */
.L_x_184:
[----:B0-----:R0:W1:Y:S02]  /*8350*/  SYNCS.PHASECHK.TRANS64.TRYWAIT P0, [R8+URZ], R5 ;  /* 0x00000005080075a7 */ /* 0x001064000800017f */
[----:B-1----:R-:W-:Y:S05]  /*8360*/  @!P0 NANOSLEEP.SYNCS 0x989680 ;  /* 0x009896800000895d */ /* 0x002fea0003900000 */
[----:B------:R-:W1:Y:S02]  /*8370*/  @!P0 SYNCS.PHASECHK.TRANS64 P0, [R8+URZ], R5 ;  /* 0x00000005080085a7 */ /* 0x000e64000800007f */
[----:B-1----:R-:W-:Y:S05]  /*8380*/  @!P0 BRA `(.L_x_184) ;  /* 0xfffffffc00f08947 */ /* 0x002fea000383ffff */
[----:B------:R-:W-:Y:S05]  /*8390*/  BRA `(.L_x_211) ;  /* 0xfffffff4001c7947 */ /* 0x000fea000383ffff */
.L_x_185:
[----:B0-----:R0:W1:Y:S02]  /*83a0*/  SYNCS.PHASECHK.TRANS64.TRYWAIT P0, [R9+URZ], R4 ;  /* 0x00000004090075a7 */ /* 0x001064000800017f */
[----:B-1----:R-:W-:Y:S05]  /*83b0*/  @!P0 NANOSLEEP.SYNCS 0x989680 ;  /* 0x009896800000895d */ /* 0x002fea0003900000 */
[----:B------:R-:W1:Y:S02]  /*83c0*/  @!P0 SYNCS.PHASECHK.TRANS64 P0, [R9+URZ], R4 ;  /* 0x00000004090085a7 */ /* 0x000e64000800007f */
[----:B-1----:R-:W-:Y:S05]  /*83d0*/  @!P0 BRA `(.L_x_185) ;  /* 0xfffffffc00f08947 */ /* 0x002fea000383ffff */
[----:B------:R-:W-:Y:S05]  /*83e0*/  BRA `(.L_x_212) ;  /* 0xfffffff4002c7947 */ /* 0x000fea000383ffff */
.L_x_186:
[----:B0-----:R0:W1:Y:S02]  /*83f0*/  SYNCS.PHASECHK.TRANS64.TRYWAIT P0, [R8+URZ], R5 ;  /* 0x00000005080075a7 */ /* 0x001064000800017f */
[----:B-1----:R-:W-:Y:S05]  /*8400*/  @!P0 NANOSLEEP.SYNCS 0x989680 ;  /* 0x009896800000895d */ /* 0x002fea0003900000 */
[----:B------:R-:W1:Y:S02]  /*8410*/  @!P0 SYNCS.PHASECHK.TRANS64 P0, [R8+URZ], R5 ;  /* 0x00000005080085a7 */ /* 0x000e64000800007f */
[----:B-1----:R-:W-:Y:S05]  /*8420*/  @!P0 BRA `(.L_x_186) ;  /* 0xfffffffc00f08947 */ /* 0x002fea000383ffff */
[----:B------:R-:W-:Y:S05]  /*8430*/  BRA `(.L_x_213) ;  /* 0xfffffff4003c7947 */ /* 0x000fea000383ffff */
.L_x_187:
[----:B0-----:R0:W1:Y:S02]  /*8440*/  SYNCS.PHASECHK.TRANS64.TRYWAIT P0, [R9+URZ], R4 ;  /* 0x00000004090075a7 */ /* 0x001064000800017f */
[----:B-1----:R-:W-:Y:S05]  /*8450*/  @!P0 NANOSLEEP.SYNCS 0x989680 ;  /* 0x009896800000895d */ /* 0x002fea0003900000 */
[----:B------:R-:W1:Y:S02]  /*8460*/  @!P0 SYNCS.PHASECHK.TRANS64 P0, [R9+URZ], R4 ;  /* 0x00000004090085a7 */ /* 0x000e64000800007f */
[----:B-1----:R-:W-:Y:S05]  /*8470*/  @!P0 BRA `(.L_x_187) ;  /* 0xfffffffc00f08947 */ /* 0x002fea000383ffff */
[----:B------:R-:W-:Y:S05]  /*8480*/  BRA `(.L_x_214) ;  /* 0xfffffff4004c7947 */ /* 0x000fea000383ffff */
.L_x_188:
[----:B0-----:R0:W1:Y:S02]  /*8490*/  SYNCS.PHASECHK.TRANS64.TRYWAIT P0, [R8+URZ], R5 ;  /* 0x00000005080075a7 */ /* 0x001064000800017f */
[----:B-1----:R-:W-:Y:S05]  /*84a0*/  @!P0 NANOSLEEP.SYNCS 0x989680 ;  /* 0x009896800000895d */ /* 0x002fea0003900000 */
[----:B------:R-:W1:Y:S02]  /*84b0*/  @!P0 SYNCS.PHASECHK.TRANS64 P0, [R8+URZ], R5 ;  /* 0x00000005080085a7 */ /* 0x000e64000800007f */
[----:B-1----:R-:W-:Y:S05]  /*84c0*/  @!P0 BRA `(.L_x_188) ;  /* 0xfffffffc00f08947 */ /* 0x002fea000383ffff */
[----:B------:R-:W-:Y:S05]  /*84d0*/  BRA `(.L_x_215) ;  /* 0xfffffff4005c7947 */ /* 0x000fea000383ffff */
.L_x_189:
[----:B0-----:R0:W1:Y:S02]  /*84e0*/  SYNCS.PHASECHK.TRANS64.TRYWAIT P0, [R9+URZ], R4 ;  /* 0x00000004090075a7 */ /* 0x001064000800017f */
[----:B-1----:R-:W-:Y:S05]  /*84f0*/  @!P0 NANOSLEEP.SYNCS 0x989680 ;  /* 0x009896800000895d */ /* 0x002fea0003900000 */
[----:B------:R-:W1:Y:S02]  /*8500*/  @!P0 SYNCS.PHASECHK.TRANS64 P0, [R9+URZ], R4 ;  /* 0x00000004090085a7 */ /* 0x000e64000800007f */
[----:B-1----:R-:W-:Y:S05]  /*8510*/  @!P0 BRA `(.L_x_189) ;  /* 0xfffffffc00f08947 */ /* 0x002fea000383ffff */
[----:B------:R-:W-:Y:S05]  /*8520*/  BRA `(.L_x_216) ;  /* 0xfffffff4006c7947 */ /* 0x000fea000383ffff */
.L_x_190:
[----:B0-----:R0:W1:Y:S02]  /*8530*/  SYNCS.PHASECHK.TRANS64.TRYWAIT P0, [R8+URZ], R5 ;  /* 0x00000005080075a7 */ /* 0x001064000800017f */
[----:B-1----:R-:W-:Y:S05]  /*8540*/  @!P0 NANOSLEEP.SYNCS 0x989680 ;  /* 0x009896800000895d */ /* 0x002fea0003900000 */
[----:B------:R-:W1:Y:S02]  /*8550*/  @!P0 SYNCS.PHASECHK.TRANS64 P0, [R8+URZ], R5 ;  /* 0x00000005080085a7 */ /* 0x000e64000800007f */
[----:B-1----:R-:W-:Y:S05]  /*8560*/  @!P0 BRA `(.L_x_190) ;  /* 0xfffffffc00f08947 */ /* 0x002fea000383ffff */
[----:B------:R-:W-:Y:S05]  /*8570*/  BRA `(.L_x_217) ;  /* 0xfffffff4007c7947 */ /* 0x000fea000383ffff */
.L_x_191:
[----:B0-----:R0:W1:Y:S02]  /*8580*/  SYNCS.PHASECHK.TRANS64.TRYWAIT P0, [R9+URZ], R4 ;  /* 0x00000004090075a7 */ /* 0x001064000800017f */
[----:B-1----:R-:W-:Y:S05]  /*8590*/  @!P0 NANOSLEEP.SYNCS 0x989680 ;  /* 0x009896800000895d */ /* 0x002fea0003900000 */
[----:B------:R-:W1:Y:S02]  /*85a0*/  @!P0 SYNCS.PHASECHK.TRANS64 P0, [R9+URZ], R4 ;  /* 0x00000004090085a7 */ /* 0x000e64000800007f */
[----:B-1----:R-:W-:Y:S05]  /*85b0*/  @!P0 BRA `(.L_x_191) ;  /* 0xfffffffc00f08947 */ /* 0x002fea000383ffff */
[----:B------:R-:W-:Y:S05]  /*85c0*/  BRA `(.L_x_218) ;  /* 0xfffffff4008c7947 */ /* 0x000fea000383ffff */
.L_x_192:
[----:B0-----:R0:W1:Y:S02]  /*85d0*/  SYNCS.PHASECHK.TRANS64.TRYWAIT P0, [R8+URZ], R5 ;  /* 0x00000005080075a7 */ /* 0x001064000800017f */
[----:B-1----:R-:W-:Y:S05]  /*85e0*/  @!P0 NANOSLEEP.SYNCS 0x989680 ;  /* 0x009896800000895d */ /* 0x002fea0003900000 */
[----:B------:R-:W1:Y:S02]  /*85f0*/  @!P0 SYNCS.PHASECHK.TRANS64 P0, [R8+URZ], R5 ;  /* 0x00000005080085a7 */ /* 0x000e64000800007f */
[----:B-1----:R-:W-:Y:S05]  /*8600*/  @!P0 BRA `(.L_x_192) ;  /* 0xfffffffc00f08947 */ /* 0x002fea000383ffff */
[----:B------:R-:W-:Y:S05]  /*8610*/  BRA `(.L_x_219) ;  /* 0xfffffff4009c7947 */ /* 0x000fea000383ffff */
.L_x_193:
[----:B0-----:R0:W1:Y:S02]  /*8620*/  SYNCS.PHASECHK.TRANS64.TRYWAIT P0, [R9+URZ], R4 ;  /* 0x00000004090075a7 */ /* 0x001064000800017f */
[----:B-1----:R-:W-:Y:S05]  /*8630*/  @!P0 NANOSLEEP.SYNCS 0x989680 ;  /* 0x009896800000895d */ /* 0x002fea0003900000 */
[----:B------:R-:W1:Y:S02]  /*8640*/  @!P0 SYNCS.PHASECHK.TRANS64 P0, [R9+URZ], R4 ;  /* 0x00000004090085a7 */ /* 0x000e64000800007f */
[----:B-1----:R-:W-:Y:S05]  /*8650*/  @!P0 BRA `(.L_x_193) ;  /* 0xfffffffc00f08947 */ /* 0x002fea000383ffff */
[----:B------:R-:W-:Y:S05]  /*8660*/  BRA `(.L_x_220) ;  /* 0xfffffff400ac7947 */ /* 0x000fea000383ffff */
.L_x_194:
[----:B0-----:R0:W1:Y:S02]  /*8670*/  SYNCS.PHASECHK.TRANS64.TRYWAIT P0, [R8+URZ], R5 ;  /* 0x00000005080075a7 */ /* 0x001064000800017f */
[----:B-1----:R-:W-:Y:S05]  /*8680*/  @!P0 NANOSLEEP.SYNCS 0x989680 ;  /* 0x009896800000895d */ /* 0x002fea0003900000 */
[----:B------:R-:W1:Y:S02]  /*8690*/  @!P0 SYNCS.PHASECHK.TRANS64 P0, [R8+URZ], R5 ;  /* 0x00000005080085a7 */ /* 0x000e64000800007f */
[----:B-1----:R-:W-:Y:S05]  /*86a0*/  @!P0 BRA `(.L_x_194) ;  /* 0xfffffffc00f08947 */ /* 0x002fea000383ffff */
[----:B------:R-:W-:Y:S05]  /*86b0*/  BRA `(.L_x_221) ;  /* 0xfffffff400bc7947 */ /* 0x000fea000383ffff */
.L_x_195:
[----:B0-----:R0:W1:Y:S02]  /*86c0*/  SYNCS.PHASECHK.TRANS64.TRYWAIT P0, [R9+URZ], R4 ;  /* 0x00000004090075a7 */ /* 0x001064000800017f */
[----:B-1----:R-:W-:Y:S05]  /*86d0*/  @!P0 NANOSLEEP.SYNCS 0x989680 ;  /* 0x009896800000895d */ /* 0x002fea0003900000 */
[----:B------:R-:W1:Y:S02]  /*86e0*/  @!P0 SYNCS.PHASECHK.TRANS64 P0, [R9+URZ], R4 ;  /* 0x00000004090085a7 */ /* 0x000e64000800007f */
[----:B-1----:R-:W-:Y:S05]  /*86f0*/  @!P0 BRA `(.L_x_195) ;  /* 0xfffffffc00f08947 */ /* 0x002fea000383ffff */
[----:B------:R-:W-:Y:S05]  /*8700*/  BRA `(.L_x_222) ;  /* 0xfffffff400cc7947 */ /* 0x000fea000383ffff */
.L_x_196:
[----:B0-----:R0:W1:Y:S02]  /*8710*/  SYNCS.PHASECHK.TRANS64.TRYWAIT P0, [R8+URZ], R5 ;  /* 0x00000005080075a7 */ /* 0x001064000800017f */
[----:B-1----:R-:W-:Y:S05]  /*8720*/  @!P0 NANOSLEEP.SYNCS 0x989680 ;  /* 0x009896800000895d */ /* 0x002fea0003900000 */
[----:B------:R-:W1:Y:S02]  /*8730*/  @!P0 SYNCS.PHASECHK.TRANS64 P0, [R8+URZ], R5 ;  /* 0x00000005080085a7 */ /* 0x000e64000800007f */
[----:B-1----:R-:W-:Y:S05]  /*8740*/  @!P0 BRA `(.L_x_196) ;  /* 0xfffffffc00f08947 */ /* 0x002fea000383ffff */
[----:B------:R-:W-:Y:S05]  /*8750*/  BRA `(.L_x_223) ;  /* 0xfffffff400dc7947 */ /* 0x000fea000383ffff */
.L_x_197:
[----:B-1----:R1:W2:Y:S02]  /*8760*/  SYNCS.PHASECHK.TRANS64.TRYWAIT P0, [R11+URZ], R6 ;  /* 0x000000060b0075a7 */ /* 0x0022a4000800017f */
[----:B--2---:R-:W-:Y:S05]  /*8770*/  @!P0 NANOSLEEP.SYNCS 0x989680 ;  /* 0x009896800000895d */ /* 0x004fea0003900000 */
[----:B------:R-:W2:Y:S02]  /*8780*/  @!P0 SYNCS.PHASECHK.TRANS64 P0, [R11+URZ], R6 ;  /* 0x000000060b0085a7 */ /* 0x000ea4000800007f */
[----:B--2---:R-:W-:Y:S05]  /*8790*/  @!P0 BRA `(.L_x_197) ;  /* 0xfffffffc00f08947 */ /* 0x004fea000383ffff */
[----:B------:R-:W-:Y:S05]  /*87a0*/  BRA `(.L_x_224) ;  /* 0xfffffff400e47947 */ /* 0x000fea000383ffff */
.L_x_225:
[----:B------:R-:W-:-:S00]  /*87b0*/  BRA `(.L_x_225) ;  /* 0xfffffffc00fc7947 */ /* 0x000fc0000383ffff */
[----:B------:R-:W-:-:S00]  /*87c0*/  NOP ;  /* 0x0000000000007918 */ /* 0x000fc00000000000 */
        /* <DEDUP_REMOVED lines=11> */
.L_x_226:


//--------------------- .nv.global.init           --------------------------
	.section	.nv.global.init,"aw",@progbits
.nv.global.init:
	.type		$str$22,@object
	.size		$str$22,($str$23 - $str$22)
$str$22:
        /*0000*/ 	.byte	0x6b, 0x5f, 0x74, 0x69, 0x6c, 0x65, 0x5f, 0x63, 0x6f, 0x75, 0x6e, 0x74, 0x20, 0x3e, 0x3d, 0x20
        /*0010*/ 	.byte	0x31, 0x00
	.type		$str$23,@object
	.size		$str$23,(__unnamed_1 - $str$23)
$str$23:
        /*0012*/ 	.byte	0x2f, 0x74, 0x6d, 0x70, 0x2f, 0x63, 0x75, 0x74, 0x6c, 0x61, 0x73, 0x73, 0x5f, 0x73, 0x77, 0x65
        /*0022*/ 	.byte	0x65, 0x70, 0x5f, 0x73, 0x72, 0x63, 0x2f, 0x69, 0x6e, 0x63, 0x6c, 0x75, 0x64, 0x65, 0x2f, 0x63
        /*0032*/ 	.byte	0x75, 0x74, 0x6c, 0x61, 0x73, 0x73, 0x2f, 0x67, 0x65, 0x6d, 0x6d, 0x2f, 0x63, 0x6f, 0x6c, 0x6c
        /*0042*/ 	.byte	0x65, 0x63, 0x74, 0x69, 0x76, 0x65, 0x2f, 0x73, 0x6d, 0x39, 0x30, 0x5f, 0x6d, 0x6d, 0x61, 0x5f
        /*0052*/ 	.byte	0x74, 0x6d, 0x61, 0x5f, 0x67, 0x6d, 0x6d, 0x61, 0x5f, 0x73, 0x73, 0x5f, 0x77, 0x61, 0x72, 0x70
        /*0062*/ 	.byte	0x73, 0x70, 0x65, 0x63, 0x69, 0x61, 0x6c, 0x69, 0x7a, 0x65, 0x64, 0x2e, 0x68, 0x70, 0x70, 0x00
	.type		__unnamed_1,@object
	.size		__unnamed_1,(.L_0 - __unnamed_1)
__unnamed_1:
        /*0072*/ 	.byte	0x76, 0x6f, 0x69, 0x64, 0x20, 0x63, 0x75, 0x74, 0x6c, 0x61, 0x73, 0x73, 0x3a, 0x3a, 0x67, 0x65
        /* <DEDUP_REMOVED lines=179> */
        /*0bb2*/ 	.byte	0x69, 0x64, 0x65, 0x6e, 0x74, 0x69, 0x74, 0x79, 0x5d, 0x00
.L_0:


//--------------------- .nv.shared._ZN7cutlass13device_kernelINS_4gemm6kernel13GemmUniversalIN4cute5tupleIJiiiiEEENS1_10collective13CollectiveMmaINS1_34MainloopSm90TmaGmmaWarpSpecializedILi18ENS5_IJNS4_1CILi1EEESB_SB_EEENS1_32KernelTmaWarpSpecializedPingpongEEENS5_IJNSA_ILi64EEENSA_ILi128EEENSA_ILi32EEEEEENS_6half_tENS5_IJSB_llEEESJ_SK_NS4_8TiledMMAINS4_8MMA_AtomIJNS4_4SM904GMMA26MMA_64x128x16_F32F16F16_SSILNSO_5MajorE1ELSQ_1ELNSO_7ScaleInE1ELSR_1EEEEEENS4_6LayoutISC_NS5_IJNSA_ILi0EEESV_SV_EEEEENS5_IJNS4_10UnderscoreESY_SY_EEEEENS4_13SM90_TMA_LOADENS4_14ComposedLayoutINS4_7SwizzleILi3ELi4ELi3EEENS4_18smem_ptr_flag_bitsILi16EEENSU_INS5_IJSF_NSA_ILi8EEEEEENS5_IJSB_SF_EEEEEEEvNS4_8identityES11_S1B_vS1C_EENS_8epilogue10collective6detail29Sm90TmaWarpSpecializedAdapterINS1F_15DefaultEpilogueISJ_NS5_IJlSB_lEEES1J_NS1E_6thread17LinearCombinationISJ_Li1EffLNS1K_9ScaleType4KindE0ELNS_15FloatRoundStyleE2ESJ_EENS1_15EpilogueDefaultEEEEEvvEEEEvNT_6ParamsE --------------------------
	.section	.nv.shared._ZN7cutlass13device_kernelINS_4gemm6kernel13GemmUniversalIN4cute5tupleIJiiiiEEENS1_10collective13CollectiveMmaINS1_34MainloopSm90TmaGmmaWarpSpecializedILi18ENS5_IJNS4_1CILi1EEESB_SB_EEENS1_32KernelTmaWarpSpecializedPingpongEEENS5_IJNSA_ILi64EEENSA_ILi128EEENSA_ILi32EEEEEENS_6half_tENS5_IJSB_llEEESJ_SK_NS4_8TiledMMAINS4_8MMA_AtomIJNS4_4SM904GMMA26MMA_64x128x16_F32F16F16_SSILNSO_5MajorE1ELSQ_1ELNSO_7ScaleInE1ELSR_1EEEEEENS4_6LayoutISC_NS5_IJNSA_ILi0EEESV_SV_EEEEENS5_IJNS4_10UnderscoreESY_SY_EEEEENS4_13SM90_TMA_LOADENS4_14ComposedLayoutINS4_7SwizzleILi3ELi4ELi3EEENS4_18smem_ptr_flag_bitsILi16EEENSU_INS5_IJSF_NSA_ILi8EEEEEENS5_IJSB_SF_EEEEEEEvNS4_8identityES11_S1B_vS1C_EENS_8epilogue10collective6detail29Sm90TmaWarpSpecializedAdapterINS1F_15DefaultEpilogueISJ_NS5_IJlSB_lEEES1J_NS1E_6thread17LinearCombinationISJ_Li1EffLNS1K_9ScaleType4KindE0ELNS_15FloatRoundStyleE2ESJ_EENS1_15EpilogueDefaultEEEEEvvEEEEvNT_6ParamsE,"aw",@nobits
	.sectionflags	@""
	.align	16
	.zero		1024


//--------------------- .nv.shared.reserved.0     --------------------------
	.section	.nv.shared.reserved.0,"aw",@nobits
	.weak		__nv_reservedSMEM_offset_0_alias
	.size		__nv_reservedSMEM_offset_0_alias, 0, 0
	.other		__nv_reservedSMEM_offset_0_alias,@"STO_CUDA_RESERVED_SHARED STV_DEFAULT"
__nv_reservedSMEM_offset_0_alias:
	.zero		0


//--------------------- .nv.global                --------------------------
	.section	.nv.global,"aw",@nobits
.nv.global:
	.type		_ZN39_INTERNAL_f438d80e_4_k_cu_de9ea181_26234cute1_E,@object
	.size		_ZN39_INTERNAL_f438d80e_4_k_cu_de9ea181_26234cute1_E,(_ZN39_INTERNAL_f438d80e_4_k_cu_de9ea181_26234cuda3std3__45__cpo6cbeginE - _ZN39_INTERNAL_f438d80e_4_k_cu_de9ea181_26234cute1_E)
_ZN39_INTERNAL_f438d80e_4_k_cu_de9ea181_26234cute1_E:
	.zero		1
	.type		_ZN39_INTERNAL_f438d80e_4_k_cu_de9ea181_26234cuda3std3__45__cpo6cbeginE,@object
	.size		_ZN39_INTERNAL_f438d80e_4_k_cu_de9ea181_26234cuda3std3__45__cpo6cbeginE,(_ZN39_INTERNAL_f438d80e_4_k_cu_de9ea181_26234cuda3std3__48in_placeE - _ZN39_INTERNAL_f438d80e_4_k_cu_de9ea181_26234cuda3std3__45__cpo6cbeginE)
_ZN39_INTERNAL_f438d80e_4_k_cu_de9ea181_26234cuda3std3__45__cpo6cbeginE:
	.zero		1
	.type		_ZN39_INTERNAL_f438d80e_4_k_cu_de9ea181_26234cuda3std3__48in_placeE,@object
	.size		_ZN39_INTERNAL_f438d80e_4_k_cu_de9ea181_26234cuda3std3__48in_placeE,(_ZN39_INTERNAL_f438d80e_4_k_cu_de9ea181_26234cuda3std6ranges3__45__cpo9iter_moveE - _ZN39_INTERNAL_f438d80e_4_k_cu_de9ea181_26234cuda3std3__48in_placeE)
_ZN39_INTERNAL_f438d80e_4_k_cu_de9ea181_26234cuda3std3__48in_placeE:
	.zero		1
	.type		_ZN39_INTERNAL_f438d80e_4_k_cu_de9ea181_26234cuda3std6ranges3__45__cpo9iter_moveE,@object
	.size		_ZN39_INTERNAL_f438d80e_4_k_cu_de9ea181_26234cuda3std6ranges3__45__cpo9iter_moveE,(_ZN39_INTERNAL_f438d80e_4_k_cu_de9ea181_26234cuda3std3__45__cpo5beginE - _ZN39_INTERNAL_f438d80e_4_k_cu_de9ea181_26234cuda3std6ranges3__45__cpo9iter_moveE)
_ZN39_INTERNAL_f438d80e_4_k_cu_de9ea181_26234cuda3std6ranges3__45__cpo9iter_moveE:
	.zero		1
	.type		_ZN39_INTERNAL_f438d80e_4_k_cu_de9ea181_26234cuda3std3__45__cpo5beginE,@object
	.size		_ZN39_INTERNAL_f438d80e_4_k_cu_de9ea181_26234cuda3std3__45__cpo5beginE,(_ZN39_INTERNAL_f438d80e_4_k_cu_de9ea181_26234cuda3std3__441_GLOBAL__N__f438d80e_4_k_cu_de9ea181_26236ignoreE - _ZN39_INTERNAL_f438d80e_4_k_cu_de9ea181_26234cuda3std3__45__cpo5beginE)
_ZN39_INTERNAL_f438d80e_4_k_cu_de9ea181_26234cuda3std3__45__cpo5beginE:
	.zero		1
	.type		_ZN39_INTERNAL_f438d80e_4_k_cu_de9ea181_26234cuda3std3__441_GLOBAL__N__f438d80e_4_k_cu_de9ea181_26236ignoreE,@object
	.size		_ZN39_INTERNAL_f438d80e_4_k_cu_de9ea181_26234cuda3std3__441_GLOBAL__N__f438d80e_4_k_cu_de9ea181_26236ignoreE,(_ZN39_INTERNAL_f438d80e_4_k_cu_de9ea181_26234cute7productE - _ZN39_INTERNAL_f438d80e_4_k_cu_de9ea181_26234cuda3std3__441_GLOBAL__N__f438d80e_4_k_cu_de9ea181_26236ignoreE)
_ZN39_INTERNAL_f438d80e_4_k_cu_de9ea181_26234cuda3std3__441_GLOBAL__N__f438d80e_4_k_cu_de9ea181_26236ignoreE:
	.zero		1
	.type		_ZN39_INTERNAL_f438d80e_4_k_cu_de9ea181_26234cute7productE,@object
	.size		_ZN39_INTERNAL_f438d80e_4_k_cu_de9ea181_26234cute7productE,(_ZN39_INTERNAL_f438d80e_4_k_cu_de9ea181_26234cuda3std3__45__cpo3endE - _ZN39_INTERNAL_f438d80e_4_k_cu_de9ea181_26234cute7productE)
_ZN39_INTERNAL_f438d80e_4_k_cu_de9ea181_26234cute7productE:
	.zero		1
	.type		_ZN39_INTERNAL_f438d80e_4_k_cu_de9ea181_26234cuda3std3__45__cpo3endE,@object
	.size		_ZN39_INTERNAL_f438d80e_4_k_cu_de9ea181_26234cuda3std3__45__cpo3endE,(_ZN39_INTERNAL_f438d80e_4_k_cu_de9ea181_26234cuda3std3__419piecewise_constructE - _ZN39_INTERNAL_f438d80e_4_k_cu_de9ea181_26234cuda3std3__45__cpo3endE)
_ZN39_INTERNAL_f438d80e_4_k_cu_de9ea181_26234cuda3std3__45__cpo3endE:
	.zero		1
	.type		_ZN39_INTERNAL_f438d80e_4_k_cu_de9ea181_26234cuda3std3__419piecewise_constructE,@object
	.size		_ZN39_INTERNAL_f438d80e_4_k_cu_de9ea181_26234cuda3std3__419piecewise_constructE,(_ZN39_INTERNAL_f438d80e_4_k_cu_de9ea181_26234cuda3std3__45__cpo4cendE - _ZN39_INTERNAL_f438d80e_4_k_cu_de9ea181_26234cuda3std3__419piecewise_constructE)
_ZN39_INTERNAL_f438d80e_4_k_cu_de9ea181_26234cuda3std3__419piecewise_constructE:
	.zero		1
	.type		_ZN39_INTERNAL_f438d80e_4_k_cu_de9ea181_26234cuda3std3__45__cpo4cendE,@object
	.size		_ZN39_INTERNAL_f438d80e_4_k_cu_de9ea181_26234cuda3std3__45__cpo4cendE,(_ZN39_INTERNAL_f438d80e_4_k_cu_de9ea181_26234cuda3std6ranges3__45__cpo4swapE - _ZN39_INTERNAL_f438d80e_4_k_cu_de9ea181_26234cuda3std3__45__cpo4cendE)
_ZN39_INTERNAL_f438d80e_4_k_cu_de9ea181_26234cuda3std3__45__cpo4cendE:
	.zero		1
	.type		_ZN39_INTERNAL_f438d80e_4_k_cu_de9ea181_26234cuda3std6ranges3__45__cpo4swapE,@object
	.size		_ZN39_INTERNAL_f438d80e_4_k_cu_de9ea181_26234cuda3std6ranges3__45__cpo4swapE,(.L_8 - _ZN39_INTERNAL_f438d80e_4_k_cu_de9ea181_26234cuda3std6ranges3__45__cpo4swapE)
_ZN39_INTERNAL_f438d80e_4_k_cu_de9ea181_26234cuda3std6ranges3__45__cpo4swapE:
	.zero		1
.L_8:


//--------------------- .nv.constant0._ZN7cutlass13device_kernelINS_4gemm6kernel13GemmUniversalIN4cute5tupleIJiiiiEEENS1_10collective13CollectiveMmaINS1_34MainloopSm90TmaGmmaWarpSpecializedILi18ENS5_IJNS4_1CILi1EEESB_SB_EEENS1_32KernelTmaWarpSpecializedPingpongEEENS5_IJNSA_ILi64EEENSA_ILi128EEENSA_ILi32EEEEEENS_6half_tENS5_IJSB_llEEESJ_SK_NS4_8TiledMMAINS4_8MMA_AtomIJNS4_4SM904GMMA26MMA_64x128x16_F32F16F16_SSILNSO_5MajorE1ELSQ_1ELNSO_7ScaleInE1ELSR_1EEEEEENS4_6LayoutISC_NS5_IJNSA_ILi0EEESV_SV_EEEEENS5_IJNS4_10UnderscoreESY_SY_EEEEENS4_13SM90_TMA_LOADENS4_14ComposedLayoutINS4_7SwizzleILi3ELi4ELi3EEENS4_18smem_ptr_flag_bitsILi16EEENSU_INS5_IJSF_NSA_ILi8EEEEEENS5_IJSB_SF_EEEEEEEvNS4_8identityES11_S1B_vS1C_EENS_8epilogue10collective6detail29Sm90TmaWarpSpecializedAdapterINS1F_15DefaultEpilogueISJ_NS5_IJlSB_lEEES1J_NS1E_6thread17LinearCombinationISJ_Li1EffLNS1K_9ScaleType4KindE0ELNS_15FloatRoundStyleE2ESJ_EENS1_15EpilogueDefaultEEEEEvvEEEEvNT_6ParamsE --------------------------
	.section	.nv.constant0._ZN7cutlass13device_kernelINS_4gemm6kernel13GemmUniversalIN4cute5tupleIJiiiiEEENS1_10collective13CollectiveMmaINS1_34MainloopSm90TmaGmmaWarpSpecializedILi18ENS5_IJNS4_1CILi1EEESB_SB_EEENS1_32KernelTmaWarpSpecializedPingpongEEENS5_IJNSA_ILi64EEENSA_ILi128EEENSA_ILi32EEEEEENS_6half_tENS5_IJSB_llEEESJ_SK_NS4_8TiledMMAINS4_8MMA_AtomIJNS4_4SM904GMMA26MMA_64x128x16_F32F16F16_SSILNSO_5MajorE1ELSQ_1ELNSO_7ScaleInE1ELSR_1EEEEEENS4_6LayoutISC_NS5_IJNSA_ILi0EEESV_SV_EEEEENS5_IJNS4_10UnderscoreESY_SY_EEEEENS4_13SM90_TMA_LOADENS4_14ComposedLayoutINS4_7SwizzleILi3ELi4ELi3EEENS4_18smem_ptr_flag_bitsILi16EEENSU_INS5_IJSF_NSA_ILi8EEEEEENS5_IJSB_SF_EEEEEEEvNS4_8identityES11_S1B_vS1C_EENS_8epilogue10collective6detail29Sm90TmaWarpSpecializedAdapterINS1F_15DefaultEpilogueISJ_NS5_IJlSB_lEEES1J_NS1E_6thread17LinearCombinationISJ_Li1EffLNS1K_9ScaleType4KindE0ELNS_15FloatRoundStyleE2ESJ_EENS1_15EpilogueDefaultEEEEEvvEEEEvNT_6ParamsE,"a",@progbits
	.sectionflags	@""
	.align	4
.nv.constant0._ZN7cutlass13device_kernelINS_4gemm6kernel13GemmUniversalIN4cute5tupleIJiiiiEEENS1_10collective13CollectiveMmaINS1_34MainloopSm90TmaGmmaWarpSpecializedILi18ENS5_IJNS4_1CILi1EEESB_SB_EEENS1_32KernelTmaWarpSpecializedPingpongEEENS5_IJNSA_ILi64EEENSA_ILi128EEENSA_ILi32EEEEEENS_6half_tENS5_IJSB_llEEESJ_SK_NS4_8TiledMMAINS4_8MMA_AtomIJNS4_4SM904GMMA26MMA_64x128x16_F32F16F16_SSILNSO_5MajorE1ELSQ_1ELNSO_7ScaleInE1ELSR_1EEEEEENS4_6LayoutISC_NS5_IJNSA_ILi0EEESV_SV_EEEEENS5_IJNS4_10UnderscoreESY_SY_EEEEENS4_13SM90_TMA_LOADENS4_14ComposedLayoutINS4_7SwizzleILi3ELi4ELi3EEENS4_18smem_ptr_flag_bitsILi16EEENSU_INS5_IJSF_NSA_ILi8EEEEEENS5_IJSB_SF_EEEEEEEvNS4_8identityES11_S1B_vS1C_EENS_8epilogue10collective6detail29Sm90TmaWarpSpecializedAdapterINS1F_15DefaultEpilogueISJ_NS5_IJlSB_lEEES1J_NS1E_6thread17LinearCombinationISJ_Li1EffLNS1K_9ScaleType4KindE0ELNS_15FloatRoundStyleE2ESJ_EENS1_15EpilogueDefaultEEEEEvvEEEEvNT_6ParamsE:
	.zero		1664


//--------------------- SYMBOLS --------------------------

	.type		.nv.reservedSmem.offset0,@object
	.size		.nv.reservedSmem.offset0,0x4
	.type		__assertfail,@function
